//
// Generated by NVIDIA NVVM Compiler
//
// Compiler Build ID: CL-36424714
// Cuda compilation tools, release 13.0, V13.0.88
// Based on NVVM 20.0.0
//

.version 9.0
.target sm_100
.address_size 64

	// .globl	_Z14labelingKernelPfS_S_PiS0_iii
// _ZZ14labelingKernelPfS_S_PiS0_iiiE20counts_privatization has been demoted
// _ZZ12updateKernelPfPiS_S_iiE12error_shared has been demoted
.extern .shared .align 16 .b8 centroids_shared[];

.visible .entry _Z14labelingKernelPfS_S_PiS0_iii(
	.param .u64 .ptr .align 1 _Z14labelingKernelPfS_S_PiS0_iii_param_0,
	.param .u64 .ptr .align 1 _Z14labelingKernelPfS_S_PiS0_iii_param_1,
	.param .u64 .ptr .align 1 _Z14labelingKernelPfS_S_PiS0_iii_param_2,
	.param .u64 .ptr .align 1 _Z14labelingKernelPfS_S_PiS0_iii_param_3,
	.param .u64 .ptr .align 1 _Z14labelingKernelPfS_S_PiS0_iii_param_4,
	.param .u32 _Z14labelingKernelPfS_S_PiS0_iii_param_5,
	.param .u32 _Z14labelingKernelPfS_S_PiS0_iii_param_6,
	.param .u32 _Z14labelingKernelPfS_S_PiS0_iii_param_7
)
{
	.reg .pred 	%p<50>;
	.reg .b32 	%r<218>;
	.reg .b32 	%f<358>;
	.reg .b64 	%rd<63>;
	// demoted variable
	.shared .align 4 .b8 _ZZ14labelingKernelPfS_S_PiS0_iiiE20counts_privatization[4000];
	ld.param.u64 	%rd16, [_Z14labelingKernelPfS_S_PiS0_iii_param_0];
	ld.param.u64 	%rd18, [_Z14labelingKernelPfS_S_PiS0_iii_param_2];
	ld.param.u32 	%r93, [_Z14labelingKernelPfS_S_PiS0_iii_param_6];
	ld.param.u32 	%r94, [_Z14labelingKernelPfS_S_PiS0_iii_param_7];
	cvta.to.global.u64 	%rd1, %rd16;
	mov.u32 	%r95, %ctaid.x;
	mov.u32 	%r1, %ntid.x;
	mov.u32 	%r217, %tid.x;
	mad.lo.s32 	%r3, %r95, %r1, %r217;
	mul.lo.s32 	%r4, %r94, %r93;
	setp.ge.s32 	%p1, %r217, %r4;
	@%p1 bra 	$L__BB0_3;
	cvta.to.global.u64 	%rd2, %rd18;
	mov.u32 	%r183, %r217;
$L__BB0_2:
	mul.wide.s32 	%rd21, %r183, 4;
	add.s64 	%rd22, %rd2, %rd21;
	ld.global.f32 	%f35, [%rd22];
	shl.b32 	%r96, %r183, 2;
	mov.u32 	%r97, centroids_shared;
	add.s32 	%r98, %r97, %r96;
	st.shared.f32 	[%r98], %f35;
	add.s32 	%r183, %r183, %r1;
	setp.lt.s32 	%p2, %r183, %r4;
	@%p2 bra 	$L__BB0_2;
$L__BB0_3:
	ld.param.u32 	%r181, [_Z14labelingKernelPfS_S_PiS0_iii_param_5];
	bar.sync 	0;
	mul.lo.s32 	%r7, %r93, %r3;
	mul.wide.s32 	%rd23, %r7, 4;
	add.s64 	%rd3, %rd1, %rd23;
	setp.ge.s32 	%p3, %r3, %r181;
	mov.b32 	%r205, 0;
	@%p3 bra 	$L__BB0_41;
	setp.lt.s32 	%p4, %r93, 1;
	mov.f32 	%f344, 0f00000000;
	@%p4 bra 	$L__BB0_17;
	and.b32  	%r8, %r93, 15;
	setp.lt.u32 	%p5, %r93, 16;
	mov.f32 	%f344, 0f00000000;
	mov.b32 	%r184, 0;
	@%p5 bra 	$L__BB0_8;
	and.b32  	%r184, %r93, 2147483632;
	mov.f32 	%f344, 0f00000000;
	mov.b32 	%r196, 0;
	mov.u32 	%r103, centroids_shared;
$L__BB0_7:
	.pragma "nounroll";
	mul.wide.u32 	%rd24, %r196, 4;
	add.s64 	%rd25, %rd3, %rd24;
	ld.global.f32 	%f40, [%rd25];
	shl.b32 	%r102, %r196, 2;
	add.s32 	%r104, %r103, %r102;
	ld.shared.v4.f32 	{%f41, %f42, %f43, %f44}, [%r104];
	sub.f32 	%f45, %f40, %f41;
	fma.rn.f32 	%f46, %f45, %f45, %f344;
	ld.global.f32 	%f47, [%rd25+4];
	sub.f32 	%f48, %f47, %f42;
	fma.rn.f32 	%f49, %f48, %f48, %f46;
	ld.global.f32 	%f50, [%rd25+8];
	sub.f32 	%f51, %f50, %f43;
	fma.rn.f32 	%f52, %f51, %f51, %f49;
	ld.global.f32 	%f53, [%rd25+12];
	sub.f32 	%f54, %f53, %f44;
	fma.rn.f32 	%f55, %f54, %f54, %f52;
	ld.global.f32 	%f56, [%rd25+16];
	ld.shared.v4.f32 	{%f57, %f58, %f59, %f60}, [%r104+16];
	sub.f32 	%f61, %f56, %f57;
	fma.rn.f32 	%f62, %f61, %f61, %f55;
	ld.global.f32 	%f63, [%rd25+20];
	sub.f32 	%f64, %f63, %f58;
	fma.rn.f32 	%f65, %f64, %f64, %f62;
	ld.global.f32 	%f66, [%rd25+24];
	sub.f32 	%f67, %f66, %f59;
	fma.rn.f32 	%f68, %f67, %f67, %f65;
	ld.global.f32 	%f69, [%rd25+28];
	sub.f32 	%f70, %f69, %f60;
	fma.rn.f32 	%f71, %f70, %f70, %f68;
	ld.global.f32 	%f72, [%rd25+32];
	ld.shared.v4.f32 	{%f73, %f74, %f75, %f76}, [%r104+32];
	sub.f32 	%f77, %f72, %f73;
	fma.rn.f32 	%f78, %f77, %f77, %f71;
	ld.global.f32 	%f79, [%rd25+36];
	sub.f32 	%f80, %f79, %f74;
	fma.rn.f32 	%f81, %f80, %f80, %f78;
	ld.global.f32 	%f82, [%rd25+40];
	sub.f32 	%f83, %f82, %f75;
	fma.rn.f32 	%f84, %f83, %f83, %f81;
	ld.global.f32 	%f85, [%rd25+44];
	sub.f32 	%f86, %f85, %f76;
	fma.rn.f32 	%f87, %f86, %f86, %f84;
	ld.global.f32 	%f88, [%rd25+48];
	ld.shared.v4.f32 	{%f89, %f90, %f91, %f92}, [%r104+48];
	sub.f32 	%f93, %f88, %f89;
	fma.rn.f32 	%f94, %f93, %f93, %f87;
	ld.global.f32 	%f95, [%rd25+52];
	sub.f32 	%f96, %f95, %f90;
	fma.rn.f32 	%f97, %f96, %f96, %f94;
	ld.global.f32 	%f98, [%rd25+56];
	sub.f32 	%f99, %f98, %f91;
	fma.rn.f32 	%f100, %f99, %f99, %f97;
	ld.global.f32 	%f101, [%rd25+60];
	sub.f32 	%f102, %f101, %f92;
	fma.rn.f32 	%f344, %f102, %f102, %f100;
	add.s32 	%r196, %r196, 16;
	setp.eq.s32 	%p6, %r196, %r184;
	@%p6 bra 	$L__BB0_8;
	bra.uni 	$L__BB0_7;
$L__BB0_8:
	setp.eq.s32 	%p7, %r8, 0;
	@%p7 bra 	$L__BB0_17;
	and.b32  	%r11, %r93, 7;
	setp.lt.u32 	%p8, %r8, 8;
	@%p8 bra 	$L__BB0_11;
	mul.wide.u32 	%rd26, %r184, 4;
	add.s64 	%rd27, %rd3, %rd26;
	ld.global.f32 	%f104, [%rd27];
	shl.b32 	%r105, %r184, 2;
	mov.u32 	%r106, centroids_shared;
	add.s32 	%r107, %r106, %r105;
	ld.shared.f32 	%f105, [%r107];
	sub.f32 	%f106, %f104, %f105;
	fma.rn.f32 	%f107, %f106, %f106, %f344;
	ld.global.f32 	%f108, [%rd27+4];
	ld.shared.f32 	%f109, [%r107+4];
	sub.f32 	%f110, %f108, %f109;
	fma.rn.f32 	%f111, %f110, %f110, %f107;
	ld.global.f32 	%f112, [%rd27+8];
	ld.shared.f32 	%f113, [%r107+8];
	sub.f32 	%f114, %f112, %f113;
	fma.rn.f32 	%f115, %f114, %f114, %f111;
	ld.global.f32 	%f116, [%rd27+12];
	ld.shared.f32 	%f117, [%r107+12];
	sub.f32 	%f118, %f116, %f117;
	fma.rn.f32 	%f119, %f118, %f118, %f115;
	ld.global.f32 	%f120, [%rd27+16];
	ld.shared.f32 	%f121, [%r107+16];
	sub.f32 	%f122, %f120, %f121;
	fma.rn.f32 	%f123, %f122, %f122, %f119;
	ld.global.f32 	%f124, [%rd27+20];
	ld.shared.f32 	%f125, [%r107+20];
	sub.f32 	%f126, %f124, %f125;
	fma.rn.f32 	%f127, %f126, %f126, %f123;
	ld.global.f32 	%f128, [%rd27+24];
	ld.shared.f32 	%f129, [%r107+24];
	sub.f32 	%f130, %f128, %f129;
	fma.rn.f32 	%f131, %f130, %f130, %f127;
	ld.global.f32 	%f132, [%rd27+28];
	ld.shared.f32 	%f133, [%r107+28];
	sub.f32 	%f134, %f132, %f133;
	fma.rn.f32 	%f344, %f134, %f134, %f131;
	add.s32 	%r184, %r184, 8;
$L__BB0_11:
	setp.eq.s32 	%p9, %r11, 0;
	@%p9 bra 	$L__BB0_17;
	and.b32  	%r14, %r93, 3;
	setp.lt.u32 	%p10, %r11, 4;
	@%p10 bra 	$L__BB0_14;
	mul.wide.u32 	%rd28, %r184, 4;
	add.s64 	%rd29, %rd3, %rd28;
	ld.global.f32 	%f136, [%rd29];
	shl.b32 	%r108, %r184, 2;
	mov.u32 	%r109, centroids_shared;
	add.s32 	%r110, %r109, %r108;
	ld.shared.f32 	%f137, [%r110];
	sub.f32 	%f138, %f136, %f137;
	fma.rn.f32 	%f139, %f138, %f138, %f344;
	ld.global.f32 	%f140, [%rd29+4];
	ld.shared.f32 	%f141, [%r110+4];
	sub.f32 	%f142, %f140, %f141;
	fma.rn.f32 	%f143, %f142, %f142, %f139;
	ld.global.f32 	%f144, [%rd29+8];
	ld.shared.f32 	%f145, [%r110+8];
	sub.f32 	%f146, %f144, %f145;
	fma.rn.f32 	%f147, %f146, %f146, %f143;
	ld.global.f32 	%f148, [%rd29+12];
	ld.shared.f32 	%f149, [%r110+12];
	sub.f32 	%f150, %f148, %f149;
	fma.rn.f32 	%f344, %f150, %f150, %f147;
	add.s32 	%r184, %r184, 4;
$L__BB0_14:
	setp.eq.s32 	%p11, %r14, 0;
	@%p11 bra 	$L__BB0_17;
	mov.b32 	%r188, 0;
	mov.u32 	%r113, centroids_shared;
$L__BB0_16:
	.pragma "nounroll";
	mul.wide.u32 	%rd30, %r184, 4;
	add.s64 	%rd31, %rd3, %rd30;
	ld.global.f32 	%f151, [%rd31];
	shl.b32 	%r112, %r184, 2;
	add.s32 	%r114, %r113, %r112;
	ld.shared.f32 	%f152, [%r114];
	sub.f32 	%f153, %f151, %f152;
	fma.rn.f32 	%f344, %f153, %f153, %f344;
	add.s32 	%r184, %r184, 1;
	add.s32 	%r188, %r188, 1;
	setp.ne.s32 	%p12, %r188, %r14;
	@%p12 bra 	$L__BB0_16;
$L__BB0_17:
	setp.lt.s32 	%p13, %r94, 2;
	mov.b32 	%r205, 0;
	@%p13 bra 	$L__BB0_40;
	setp.lt.s32 	%p14, %r93, 1;
	@%p14 bra 	$L__BB0_34;
	and.b32  	%r21, %r93, 15;
	and.b32  	%r22, %r93, 7;
	and.b32  	%r23, %r93, 3;
	and.b32  	%r126, %r93, 2147483632;
	neg.s32 	%r24, %r126;
	mov.b32 	%r205, 0;
	mov.b32 	%r189, 1;
	add.s64 	%rd33, %rd23, %rd1;
	add.s64 	%rd4, %rd33, 32;
$L__BB0_20:
	setp.lt.u32 	%p21, %r93, 16;
	mul.lo.s32 	%r27, %r189, %r93;
	mov.f32 	%f353, 0f00000000;
	mov.b32 	%r194, 0;
	@%p21 bra 	$L__BB0_23;
	mul.lo.s32 	%r128, %r93, %r189;
	shl.b32 	%r129, %r128, 2;
	mov.u32 	%r130, centroids_shared;
	add.s32 	%r131, %r130, %r129;
	add.s32 	%r191, %r131, 32;
	mov.f32 	%f353, 0f00000000;
	mov.u64 	%rd60, %rd4;
	mov.u32 	%r192, %r24;
$L__BB0_22:
	.pragma "nounroll";
	and.b32  	%r194, %r93, 2147483632;
	ld.global.f32 	%f157, [%rd60+-32];
	ld.shared.f32 	%f158, [%r191+-32];
	sub.f32 	%f159, %f157, %f158;
	fma.rn.f32 	%f160, %f159, %f159, %f353;
	ld.global.f32 	%f161, [%rd60+-28];
	ld.shared.f32 	%f162, [%r191+-28];
	sub.f32 	%f163, %f161, %f162;
	fma.rn.f32 	%f164, %f163, %f163, %f160;
	ld.global.f32 	%f165, [%rd60+-24];
	ld.shared.f32 	%f166, [%r191+-24];
	sub.f32 	%f167, %f165, %f166;
	fma.rn.f32 	%f168, %f167, %f167, %f164;
	ld.global.f32 	%f169, [%rd60+-20];
	ld.shared.f32 	%f170, [%r191+-20];
	sub.f32 	%f171, %f169, %f170;
	fma.rn.f32 	%f172, %f171, %f171, %f168;
	ld.global.f32 	%f173, [%rd60+-16];
	ld.shared.f32 	%f174, [%r191+-16];
	sub.f32 	%f175, %f173, %f174;
	fma.rn.f32 	%f176, %f175, %f175, %f172;
	ld.global.f32 	%f177, [%rd60+-12];
	ld.shared.f32 	%f178, [%r191+-12];
	sub.f32 	%f179, %f177, %f178;
	fma.rn.f32 	%f180, %f179, %f179, %f176;
	ld.global.f32 	%f181, [%rd60+-8];
	ld.shared.f32 	%f182, [%r191+-8];
	sub.f32 	%f183, %f181, %f182;
	fma.rn.f32 	%f184, %f183, %f183, %f180;
	ld.global.f32 	%f185, [%rd60+-4];
	ld.shared.f32 	%f186, [%r191+-4];
	sub.f32 	%f187, %f185, %f186;
	fma.rn.f32 	%f188, %f187, %f187, %f184;
	ld.global.f32 	%f189, [%rd60];
	ld.shared.f32 	%f190, [%r191];
	sub.f32 	%f191, %f189, %f190;
	fma.rn.f32 	%f192, %f191, %f191, %f188;
	ld.global.f32 	%f193, [%rd60+4];
	ld.shared.f32 	%f194, [%r191+4];
	sub.f32 	%f195, %f193, %f194;
	fma.rn.f32 	%f196, %f195, %f195, %f192;
	ld.global.f32 	%f197, [%rd60+8];
	ld.shared.f32 	%f198, [%r191+8];
	sub.f32 	%f199, %f197, %f198;
	fma.rn.f32 	%f200, %f199, %f199, %f196;
	ld.global.f32 	%f201, [%rd60+12];
	ld.shared.f32 	%f202, [%r191+12];
	sub.f32 	%f203, %f201, %f202;
	fma.rn.f32 	%f204, %f203, %f203, %f200;
	ld.global.f32 	%f205, [%rd60+16];
	ld.shared.f32 	%f206, [%r191+16];
	sub.f32 	%f207, %f205, %f206;
	fma.rn.f32 	%f208, %f207, %f207, %f204;
	ld.global.f32 	%f209, [%rd60+20];
	ld.shared.f32 	%f210, [%r191+20];
	sub.f32 	%f211, %f209, %f210;
	fma.rn.f32 	%f212, %f211, %f211, %f208;
	ld.global.f32 	%f213, [%rd60+24];
	ld.shared.f32 	%f214, [%r191+24];
	sub.f32 	%f215, %f213, %f214;
	fma.rn.f32 	%f216, %f215, %f215, %f212;
	ld.global.f32 	%f217, [%rd60+28];
	ld.shared.f32 	%f218, [%r191+28];
	sub.f32 	%f219, %f217, %f218;
	fma.rn.f32 	%f353, %f219, %f219, %f216;
	add.s32 	%r192, %r192, 16;
	add.s64 	%rd60, %rd60, 64;
	add.s32 	%r191, %r191, 64;
	setp.ne.s32 	%p22, %r192, 0;
	@%p22 bra 	$L__BB0_22;
$L__BB0_23:
	setp.eq.s32 	%p23, %r21, 0;
	@%p23 bra 	$L__BB0_33;
	add.s32 	%r132, %r21, -1;
	setp.lt.u32 	%p24, %r132, 7;
	@%p24 bra 	$L__BB0_26;
	mul.wide.u32 	%rd34, %r194, 4;
	add.s64 	%rd35, %rd3, %rd34;
	ld.global.f32 	%f221, [%rd35];
	add.s32 	%r133, %r194, %r27;
	shl.b32 	%r134, %r133, 2;
	mov.u32 	%r135, centroids_shared;
	add.s32 	%r136, %r135, %r134;
	ld.shared.f32 	%f222, [%r136];
	sub.f32 	%f223, %f221, %f222;
	fma.rn.f32 	%f224, %f223, %f223, %f353;
	ld.global.f32 	%f225, [%rd35+4];
	ld.shared.f32 	%f226, [%r136+4];
	sub.f32 	%f227, %f225, %f226;
	fma.rn.f32 	%f228, %f227, %f227, %f224;
	ld.global.f32 	%f229, [%rd35+8];
	ld.shared.f32 	%f230, [%r136+8];
	sub.f32 	%f231, %f229, %f230;
	fma.rn.f32 	%f232, %f231, %f231, %f228;
	ld.global.f32 	%f233, [%rd35+12];
	ld.shared.f32 	%f234, [%r136+12];
	sub.f32 	%f235, %f233, %f234;
	fma.rn.f32 	%f236, %f235, %f235, %f232;
	ld.global.f32 	%f237, [%rd35+16];
	ld.shared.f32 	%f238, [%r136+16];
	sub.f32 	%f239, %f237, %f238;
	fma.rn.f32 	%f240, %f239, %f239, %f236;
	ld.global.f32 	%f241, [%rd35+20];
	ld.shared.f32 	%f242, [%r136+20];
	sub.f32 	%f243, %f241, %f242;
	fma.rn.f32 	%f244, %f243, %f243, %f240;
	ld.global.f32 	%f245, [%rd35+24];
	ld.shared.f32 	%f246, [%r136+24];
	sub.f32 	%f247, %f245, %f246;
	fma.rn.f32 	%f248, %f247, %f247, %f244;
	ld.global.f32 	%f249, [%rd35+28];
	ld.shared.f32 	%f250, [%r136+28];
	sub.f32 	%f251, %f249, %f250;
	fma.rn.f32 	%f353, %f251, %f251, %f248;
	add.s32 	%r194, %r194, 8;
$L__BB0_26:
	setp.eq.s32 	%p25, %r22, 0;
	@%p25 bra 	$L__BB0_33;
	add.s32 	%r137, %r22, -1;
	setp.lt.u32 	%p26, %r137, 3;
	@%p26 bra 	$L__BB0_29;
	mul.wide.u32 	%rd36, %r194, 4;
	add.s64 	%rd37, %rd3, %rd36;
	ld.global.f32 	%f253, [%rd37];
	add.s32 	%r138, %r194, %r27;
	shl.b32 	%r139, %r138, 2;
	mov.u32 	%r140, centroids_shared;
	add.s32 	%r141, %r140, %r139;
	ld.shared.f32 	%f254, [%r141];
	sub.f32 	%f255, %f253, %f254;
	fma.rn.f32 	%f256, %f255, %f255, %f353;
	ld.global.f32 	%f257, [%rd37+4];
	ld.shared.f32 	%f258, [%r141+4];
	sub.f32 	%f259, %f257, %f258;
	fma.rn.f32 	%f260, %f259, %f259, %f256;
	ld.global.f32 	%f261, [%rd37+8];
	ld.shared.f32 	%f262, [%r141+8];
	sub.f32 	%f263, %f261, %f262;
	fma.rn.f32 	%f264, %f263, %f263, %f260;
	ld.global.f32 	%f265, [%rd37+12];
	ld.shared.f32 	%f266, [%r141+12];
	sub.f32 	%f267, %f265, %f266;
	fma.rn.f32 	%f353, %f267, %f267, %f264;
	add.s32 	%r194, %r194, 4;
$L__BB0_29:
	setp.eq.s32 	%p27, %r23, 0;
	@%p27 bra 	$L__BB0_33;
	setp.eq.s32 	%p28, %r23, 1;
	mul.wide.u32 	%rd38, %r194, 4;
	add.s64 	%rd7, %rd3, %rd38;
	ld.global.f32 	%f268, [%rd7];
	add.s32 	%r142, %r194, %r27;
	shl.b32 	%r143, %r142, 2;
	mov.u32 	%r144, centroids_shared;
	add.s32 	%r39, %r144, %r143;
	ld.shared.f32 	%f269, [%r39];
	sub.f32 	%f270, %f268, %f269;
	fma.rn.f32 	%f353, %f270, %f270, %f353;
	@%p28 bra 	$L__BB0_33;
	setp.eq.s32 	%p29, %r23, 2;
	ld.global.f32 	%f271, [%rd7+4];
	ld.shared.f32 	%f272, [%r39+4];
	sub.f32 	%f273, %f271, %f272;
	fma.rn.f32 	%f353, %f273, %f273, %f353;
	@%p29 bra 	$L__BB0_33;
	ld.global.f32 	%f274, [%rd7+8];
	ld.shared.f32 	%f275, [%r39+8];
	sub.f32 	%f276, %f274, %f275;
	fma.rn.f32 	%f353, %f276, %f276, %f353;
$L__BB0_33:
	setp.lt.f32 	%p30, %f353, %f344;
	selp.b32 	%r205, %r189, %r205, %p30;
	selp.f32 	%f344, %f353, %f344, %p30;
	add.s32 	%r189, %r189, 1;
	setp.eq.s32 	%p31, %r189, %r94;
	@%p31 bra 	$L__BB0_40;
	bra.uni 	$L__BB0_20;
$L__BB0_34:
	add.s32 	%r42, %r94, -1;
	add.s32 	%r119, %r94, -2;
	and.b32  	%r43, %r42, 3;
	setp.lt.u32 	%p15, %r119, 3;
	mov.b32 	%r205, 0;
	mov.b32 	%r202, 1;
	@%p15 bra 	$L__BB0_37;
	and.b32  	%r44, %r42, -4;
	mov.b32 	%r205, 0;
	mov.b32 	%r197, 1;
$L__BB0_36:
	setp.gt.f32 	%p16, %f344, 0f00000000;
	selp.b32 	%r205, %r197, %r205, %p16;
	selp.f32 	%f344, 0f00000000, %f344, %p16;
	add.s32 	%r202, %r197, 4;
	add.s32 	%r122, %r197, 3;
	setp.ne.s32 	%p17, %r122, %r44;
	mov.u32 	%r197, %r202;
	@%p17 bra 	$L__BB0_36;
$L__BB0_37:
	setp.eq.s32 	%p18, %r43, 0;
	@%p18 bra 	$L__BB0_40;
	mov.b32 	%r204, 0;
$L__BB0_39:
	.pragma "nounroll";
	setp.gt.f32 	%p19, %f344, 0f00000000;
	selp.b32 	%r205, %r202, %r205, %p19;
	selp.f32 	%f344, 0f00000000, %f344, %p19;
	add.s32 	%r202, %r202, 1;
	add.s32 	%r204, %r204, 1;
	setp.ne.s32 	%p20, %r204, %r43;
	@%p20 bra 	$L__BB0_39;
$L__BB0_40:
	ld.param.u64 	%rd58, [_Z14labelingKernelPfS_S_PiS0_iii_param_3];
	cvta.to.global.u64 	%rd39, %rd58;
	mul.wide.s32 	%rd40, %r3, 4;
	add.s64 	%rd41, %rd39, %rd40;
	st.global.u32 	[%rd41], %r205;
$L__BB0_41:
	bar.sync 	0;
	setp.ge.s32 	%p32, %r217, %r94;
	mov.u32 	%r207, %r217;
	@%p32 bra 	$L__BB0_42;
	bra.uni 	$L__BB0_65;
$L__BB0_42:
	setp.ge.s32 	%p34, %r217, %r4;
	mov.u32 	%r208, %r217;
	@%p34 bra 	$L__BB0_44;
$L__BB0_43:
	shl.b32 	%r149, %r208, 2;
	mov.u32 	%r150, centroids_shared;
	add.s32 	%r151, %r150, %r149;
	mov.b32 	%r152, 0;
	st.shared.u32 	[%r151], %r152;
	add.s32 	%r208, %r208, %r1;
	setp.lt.s32 	%p35, %r208, %r4;
	@%p35 bra 	$L__BB0_43;
$L__BB0_44:
	ld.param.u32 	%r182, [_Z14labelingKernelPfS_S_PiS0_iii_param_5];
	setp.ge.s32 	%p36, %r3, %r182;
	bar.sync 	0;
	@%p36 bra 	$L__BB0_58;
	shl.b32 	%r153, %r205, 2;
	mov.u32 	%r154, _ZZ14labelingKernelPfS_S_PiS0_iiiE20counts_privatization;
	add.s32 	%r155, %r154, %r153;
	atom.shared.add.u32 	%r156, [%r155], 1;
	setp.lt.s32 	%p37, %r93, 1;
	@%p37 bra 	$L__BB0_58;
	mul.lo.s32 	%r66, %r205, %r93;
	setp.lt.u32 	%p38, %r93, 16;
	mov.b32 	%r212, 0;
	@%p38 bra 	$L__BB0_49;
	and.b32  	%r158, %r93, 2147483632;
	neg.s32 	%r210, %r158;
	shl.b32 	%r159, %r66, 2;
	mov.u32 	%r160, centroids_shared;
	add.s32 	%r161, %r159, %r160;
	add.s32 	%r209, %r161, 32;
	add.s64 	%rd43, %rd23, %rd1;
	add.s64 	%rd61, %rd43, 32;
$L__BB0_48:
	.pragma "nounroll";
	and.b32  	%r212, %r93, 2147483632;
	ld.global.f32 	%f277, [%rd61+-32];
	atom.shared.add.f32 	%f278, [%r209+-32], %f277;
	ld.global.f32 	%f279, [%rd61+-28];
	atom.shared.add.f32 	%f280, [%r209+-28], %f279;
	ld.global.f32 	%f281, [%rd61+-24];
	atom.shared.add.f32 	%f282, [%r209+-24], %f281;
	ld.global.f32 	%f283, [%rd61+-20];
	atom.shared.add.f32 	%f284, [%r209+-20], %f283;
	ld.global.f32 	%f285, [%rd61+-16];
	atom.shared.add.f32 	%f286, [%r209+-16], %f285;
	ld.global.f32 	%f287, [%rd61+-12];
	atom.shared.add.f32 	%f288, [%r209+-12], %f287;
	ld.global.f32 	%f289, [%rd61+-8];
	atom.shared.add.f32 	%f290, [%r209+-8], %f289;
	ld.global.f32 	%f291, [%rd61+-4];
	atom.shared.add.f32 	%f292, [%r209+-4], %f291;
	ld.global.f32 	%f293, [%rd61];
	atom.shared.add.f32 	%f294, [%r209], %f293;
	ld.global.f32 	%f295, [%rd61+4];
	atom.shared.add.f32 	%f296, [%r209+4], %f295;
	ld.global.f32 	%f297, [%rd61+8];
	atom.shared.add.f32 	%f298, [%r209+8], %f297;
	ld.global.f32 	%f299, [%rd61+12];
	atom.shared.add.f32 	%f300, [%r209+12], %f299;
	ld.global.f32 	%f301, [%rd61+16];
	atom.shared.add.f32 	%f302, [%r209+16], %f301;
	ld.global.f32 	%f303, [%rd61+20];
	atom.shared.add.f32 	%f304, [%r209+20], %f303;
	ld.global.f32 	%f305, [%rd61+24];
	atom.shared.add.f32 	%f306, [%r209+24], %f305;
	ld.global.f32 	%f307, [%rd61+28];
	atom.shared.add.f32 	%f308, [%r209+28], %f307;
	add.s32 	%r210, %r210, 16;
	add.s32 	%r209, %r209, 64;
	add.s64 	%rd61, %rd61, 64;
	setp.ne.s32 	%p39, %r210, 0;
	@%p39 bra 	$L__BB0_48;
$L__BB0_49:
	and.b32  	%r75, %r93, 15;
	setp.eq.s32 	%p40, %r75, 0;
	@%p40 bra 	$L__BB0_58;
	and.b32  	%r76, %r93, 7;
	setp.lt.u32 	%p41, %r75, 8;
	@%p41 bra 	$L__BB0_52;
	add.s32 	%r162, %r212, %r66;
	shl.b32 	%r163, %r162, 2;
	mov.u32 	%r164, centroids_shared;
	add.s32 	%r165, %r164, %r163;
	mul.wide.u32 	%rd44, %r212, 4;
	add.s64 	%rd45, %rd3, %rd44;
	ld.global.f32 	%f309, [%rd45];
	atom.shared.add.f32 	%f310, [%r165], %f309;
	ld.global.f32 	%f311, [%rd45+4];
	atom.shared.add.f32 	%f312, [%r165+4], %f311;
	ld.global.f32 	%f313, [%rd45+8];
	atom.shared.add.f32 	%f314, [%r165+8], %f313;
	ld.global.f32 	%f315, [%rd45+12];
	atom.shared.add.f32 	%f316, [%r165+12], %f315;
	ld.global.f32 	%f317, [%rd45+16];
	atom.shared.add.f32 	%f318, [%r165+16], %f317;
	ld.global.f32 	%f319, [%rd45+20];
	atom.shared.add.f32 	%f320, [%r165+20], %f319;
	ld.global.f32 	%f321, [%rd45+24];
	atom.shared.add.f32 	%f322, [%r165+24], %f321;
	ld.global.f32 	%f323, [%rd45+28];
	atom.shared.add.f32 	%f324, [%r165+28], %f323;
	add.s32 	%r212, %r212, 8;
$L__BB0_52:
	setp.eq.s32 	%p42, %r76, 0;
	@%p42 bra 	$L__BB0_58;
	and.b32  	%r79, %r93, 3;
	setp.lt.u32 	%p43, %r76, 4;
	@%p43 bra 	$L__BB0_55;
	add.s32 	%r166, %r212, %r66;
	shl.b32 	%r167, %r166, 2;
	mov.u32 	%r168, centroids_shared;
	add.s32 	%r169, %r168, %r167;
	mul.wide.u32 	%rd46, %r212, 4;
	add.s64 	%rd47, %rd3, %rd46;
	ld.global.f32 	%f325, [%rd47];
	atom.shared.add.f32 	%f326, [%r169], %f325;
	ld.global.f32 	%f327, [%rd47+4];
	atom.shared.add.f32 	%f328, [%r169+4], %f327;
	ld.global.f32 	%f329, [%rd47+8];
	atom.shared.add.f32 	%f330, [%r169+8], %f329;
	ld.global.f32 	%f331, [%rd47+12];
	atom.shared.add.f32 	%f332, [%r169+12], %f331;
	add.s32 	%r212, %r212, 4;
$L__BB0_55:
	setp.eq.s32 	%p44, %r79, 0;
	@%p44 bra 	$L__BB0_58;
	ld.param.u64 	%rd56, [_Z14labelingKernelPfS_S_PiS0_iii_param_0];
	mul.wide.s32 	%rd48, %r7, 4;
	mul.wide.u32 	%rd49, %r212, 4;
	add.s64 	%rd50, %rd48, %rd49;
	cvta.to.global.u64 	%rd51, %rd56;
	add.s64 	%rd62, %rd51, %rd50;
	add.s32 	%r170, %r212, %r66;
	shl.b32 	%r171, %r170, 2;
	mov.u32 	%r172, centroids_shared;
	add.s32 	%r215, %r172, %r171;
	neg.s32 	%r214, %r79;
$L__BB0_57:
	.pragma "nounroll";
	ld.global.f32 	%f333, [%rd62];
	atom.shared.add.f32 	%f334, [%r215], %f333;
	add.s64 	%rd62, %rd62, 4;
	add.s32 	%r215, %r215, 4;
	add.s32 	%r214, %r214, 1;
	setp.ne.s32 	%p45, %r214, 0;
	@%p45 bra 	$L__BB0_57;
$L__BB0_58:
	setp.ge.s32 	%p46, %r217, %r94;
	bar.sync 	0;
	@%p46 bra 	$L__BB0_61;
	ld.param.u64 	%rd59, [_Z14labelingKernelPfS_S_PiS0_iii_param_4];
	cvta.to.global.u64 	%rd14, %rd59;
	mov.u32 	%r174, _ZZ14labelingKernelPfS_S_PiS0_iiiE20counts_privatization;
	mov.u32 	%r216, %r217;
$L__BB0_60:
	mul.wide.s32 	%rd52, %r216, 4;
	add.s64 	%rd53, %rd14, %rd52;
	shl.b32 	%r173, %r216, 2;
	add.s32 	%r175, %r174, %r173;
	ld.shared.u32 	%r176, [%r175];
	atom.global.add.u32 	%r177, [%rd53], %r176;
	add.s32 	%r216, %r216, %r1;
	setp.lt.s32 	%p47, %r216, %r94;
	@%p47 bra 	$L__BB0_60;
$L__BB0_61:
	setp.ge.s32 	%p48, %r217, %r4;
	@%p48 bra 	$L__BB0_64;
	ld.param.u64 	%rd57, [_Z14labelingKernelPfS_S_PiS0_iii_param_1];
	cvta.to.global.u64 	%rd15, %rd57;
	mov.u32 	%r179, centroids_shared;
$L__BB0_63:
	mul.wide.s32 	%rd54, %r217, 4;
	add.s64 	%rd55, %rd15, %rd54;
	shl.b32 	%r178, %r217, 2;
	add.s32 	%r180, %r179, %r178;
	ld.shared.f32 	%f335, [%r180];
	atom.global.add.f32 	%f336, [%rd55], %f335;
	add.s32 	%r217, %r217, %r1;
	setp.lt.s32 	%p49, %r217, %r4;
	@%p49 bra 	$L__BB0_63;
$L__BB0_64:
	ret;
$L__BB0_65:
	shl.b32 	%r145, %r207, 2;
	mov.u32 	%r146, _ZZ14labelingKernelPfS_S_PiS0_iiiE20counts_privatization;
	add.s32 	%r147, %r146, %r145;
	mov.b32 	%r148, 0;
	st.shared.u32 	[%r147], %r148;
	add.s32 	%r207, %r207, %r1;
	setp.lt.s32 	%p33, %r207, %r94;
	@%p33 bra 	$L__BB0_65;
	bra.uni 	$L__BB0_42;

}
	// .globl	_Z12updateKernelPfPiS_S_ii
.visible .entry _Z12updateKernelPfPiS_S_ii(
	.param .u64 .ptr .align 1 _Z12updateKernelPfPiS_S_ii_param_0,
	.param .u64 .ptr .align 1 _Z12updateKernelPfPiS_S_ii_param_1,
	.param .u64 .ptr .align 1 _Z12updateKernelPfPiS_S_ii_param_2,
	.param .u64 .ptr .align 1 _Z12updateKernelPfPiS_S_ii_param_3,
	.param .u32 _Z12updateKernelPfPiS_S_ii_param_4,
	.param .u32 _Z12updateKernelPfPiS_S_ii_param_5
)
{
	.reg .pred 	%p<6>;
	.reg .b32 	%r<19>;
	.reg .b32 	%f<12>;
	.reg .b64 	%rd<14>;
	// demoted variable
	.shared .align 4 .b8 _ZZ12updateKernelPfPiS_S_iiE12error_shared[1024];
	ld.param.u64 	%rd1, [_Z12updateKernelPfPiS_S_ii_param_0];
	ld.param.u64 	%rd2, [_Z12updateKernelPfPiS_S_ii_param_1];
	ld.param.u64 	%rd3, [_Z12updateKernelPfPiS_S_ii_param_2];
	ld.param.u64 	%rd4, [_Z12updateKernelPfPiS_S_ii_param_3];
	ld.param.u32 	%r7, [_Z12updateKernelPfPiS_S_ii_param_4];
	ld.param.u32 	%r8, [_Z12updateKernelPfPiS_S_ii_param_5];
	mov.u32 	%r9, %ctaid.x;
	mov.u32 	%r18, %ntid.x;
	mov.u32 	%r2, %tid.x;
	mad.lo.s32 	%r3, %r9, %r18, %r2;
	shl.b32 	%r10, %r2, 2;
	mov.u32 	%r11, _ZZ12updateKernelPfPiS_S_iiE12error_shared;
	add.s32 	%r4, %r11, %r10;
	mov.b32 	%r12, 0;
	st.shared.u32 	[%r4], %r12;
	bar.sync 	0;
	mul.lo.s32 	%r13, %r8, %r7;
	setp.ge.s32 	%p1, %r3, %r13;
	@%p1 bra 	$L__BB1_2;
	cvta.to.global.u64 	%rd5, %rd1;
	cvta.to.global.u64 	%rd6, %rd2;
	cvta.to.global.u64 	%rd7, %rd3;
	mul.wide.s32 	%rd8, %r3, 4;
	add.s64 	%rd9, %rd5, %rd8;
	ld.global.f32 	%f1, [%rd9];
	div.s32 	%r14, %r3, %r7;
	mul.wide.s32 	%rd10, %r14, 4;
	add.s64 	%rd11, %rd6, %rd10;
	ld.global.u32 	%r15, [%rd11];
	cvt.rn.f32.s32 	%f2, %r15;
	div.rn.f32 	%f3, %f1, %f2;
	st.global.f32 	[%rd9], %f3;
	add.s64 	%rd12, %rd7, %rd8;
	ld.global.f32 	%f4, [%rd12];
	sub.f32 	%f5, %f3, %f4;
	abs.f32 	%f6, %f5;
	st.shared.f32 	[%r4], %f6;
	st.global.f32 	[%rd12], %f3;
$L__BB1_2:
	setp.lt.u32 	%p2, %r18, 2;
	@%p2 bra 	$L__BB1_6;
$L__BB1_3:
	shr.u32 	%r6, %r18, 1;
	bar.sync 	0;
	setp.ge.u32 	%p3, %r2, %r6;
	@%p3 bra 	$L__BB1_5;
	shl.b32 	%r16, %r6, 2;
	add.s32 	%r17, %r4, %r16;
	ld.shared.f32 	%f7, [%r17];
	ld.shared.f32 	%f8, [%r4];
	add.f32 	%f9, %f7, %f8;
	st.shared.f32 	[%r4], %f9;
$L__BB1_5:
	setp.gt.u32 	%p4, %r18, 3;
	mov.u32 	%r18, %r6;
	@%p4 bra 	$L__BB1_3;
$L__BB1_6:
	bar.sync 	0;
	setp.ne.s32 	%p5, %r2, 0;
	@%p5 bra 	$L__BB1_8;
	ld.shared.f32 	%f10, [_ZZ12updateKernelPfPiS_S_iiE12error_shared];
	cvta.to.global.u64 	%rd13, %rd4;
	atom.global.add.f32 	%f11, [%rd13], %f10;
$L__BB1_8:
	ret;

}


// ===== COMPILED SASS (sm_100) =====

	.target	sm_100

	.elftype	@"ET_EXEC"


//--------------------- .note.nv.tkinfo           --------------------------
	.section	.note.nv.tkinfo,"",@"SHT_NOTE"
	.sectionflags	@"SHF_NOTE_NV_TKINFO"
	.tkinfo
        /*0018*/ 	.word	0x00000002
        /*0030*/ 	.string	""
        /*0030*/ 	.string	"ptxas"
        /*0030*/ 	.string	"Cuda compilation tools, release 13.0, V13.0.88"
        /*0030*/ 	.string	"Build cuda_13.0.r13.0/compiler.36424714_0"
        /*0030*/ 	.string	"-arch sm_100 -m 64 "



//--------------------- .note.nv.cuinfo           --------------------------
	.section	.note.nv.cuinfo,"",@"SHT_NOTE"
	.sectionflags	@"SHF_NOTE_NV_CUINFO"
        /*0018*/ 	.short	0x0002
        /*001a*/ 	.short	0x0064
        /*001c*/ 	.short	0x0082
	.zero		2


//--------------------- .nv.info                  --------------------------
	.section	.nv.info,"",@"SHT_CUDA_INFO"
	.align	4


	//----- nvinfo : EIATTR_REGCOUNT
	.align		4
        /*0000*/ 	.byte	0x04, 0x2f
        /*0002*/ 	.short	(.L_1 - .L_0)
	.align		4
.L_0:
        /*0004*/ 	.word	index@(_Z14labelingKernelPfS_S_PiS0_iii)
        /*0008*/ 	.word	0x00000020


	//----- nvinfo : EIATTR_FRAME_SIZE
	.align		4
.L_1:
        /*000c*/ 	.byte	0x04, 0x11
        /*000e*/ 	.short	(.L_3 - .L_2)
	.align		4
.L_2:
        /*0010*/ 	.word	index@(_Z14labelingKernelPfS_S_PiS0_iii)
        /*0014*/ 	.word	0x00000000


	//----- nvinfo : EIATTR_REGCOUNT
	.align		4
.L_3:
        /*0018*/ 	.byte	0x04, 0x2f
        /*001a*/ 	.short	(.L_5 - .L_4)
	.align		4
.L_4:
        /*001c*/ 	.word	index@(_Z12updateKernelPfPiS_S_ii)
        /*0020*/ 	.word	0x00000014


	//----- nvinfo : EIATTR_FRAME_SIZE
	.align		4
.L_5:
        /*0024*/ 	.byte	0x04, 0x11
        /*0026*/ 	.short	(.L_7 - .L_6)
	.align		4
.L_6:
        /*0028*/ 	.word	index@($__internal_0_$__cuda_sm3x_div_rn_noftz_f32_slowpath)
        /*002c*/ 	.word	0x00000000


	//----- nvinfo : EIATTR_FRAME_SIZE
	.align		4
.L_7:
        /*0030*/ 	.byte	0x04, 0x11
        /*0032*/ 	.short	(.L_9 - .L_8)
	.align		4
.L_8:
        /*0034*/ 	.word	index@(_Z12updateKernelPfPiS_S_ii)
        /*0038*/ 	.word	0x00000000


	//----- nvinfo : EIATTR_MIN_STACK_SIZE
	.align		4
.L_9:
        /*003c*/ 	.byte	0x04, 0x12
        /*003e*/ 	.short	(.L_11 - .L_10)
	.align		4
.L_10:
        /*0040*/ 	.word	index@(_Z12updateKernelPfPiS_S_ii)
        /*0044*/ 	.word	0x00000000


	//----- nvinfo : EIATTR_MIN_STACK_SIZE
	.align		4
.L_11:
        /*0048*/ 	.byte	0x04, 0x12
        /*004a*/ 	.short	(.L_13 - .L_12)
	.align		4
.L_12:
        /*004c*/ 	.word	index@(_Z14labelingKernelPfS_S_PiS0_iii)
        /*0050*/ 	.word	0x00000000
.L_13:


//--------------------- .nv.compat                --------------------------
	.section	.nv.compat,"",@"SHT_CUDA_COMPAT_INFO"
	.align	4
        /*0000*/ 	.byte	0x02, 0x09, 0x00, 0x00, 0x02, 0x02, 0x01, 0x00, 0x02, 0x05, 0x05, 0x00, 0x03, 0x07, 0x01, 0x01
        /*0010*/ 	.byte	0x02, 0x03, 0x00, 0x00, 0x02, 0x06, 0x01, 0x00, 0x04, 0x0b, 0x08, 0x00, 0x01, 0x00, 0x00, 0x00
        /*0020*/ 	.byte	0x00, 0x00, 0x00, 0x00


//--------------------- .nv.info._Z12updateKernelPfPiS_S_ii --------------------------
	.section	.nv.info._Z12updateKernelPfPiS_S_ii,"",@"SHT_CUDA_INFO"
	.sectionflags	@""
	.align	4


	//----- nvinfo : EIATTR_CUDA_API_VERSION
	.align		4
        /*0000*/ 	.byte	0x04, 0x37
        /*0002*/ 	.short	(.L_15 - .L_14)
.L_14:
        /*0004*/ 	.word	0x00000082


	//----- nvinfo : EIATTR_KPARAM_INFO
	.align		4
.L_15:
        /*0008*/ 	.byte	0x04, 0x17
        /*000a*/ 	.short	(.L_17 - .L_16)
.L_16:
        /*000c*/ 	.word	0x00000000
        /*0010*/ 	.short	0x0005
        /*0012*/ 	.short	0x0024
        /*0014*/ 	.byte	0x00, 0xf0, 0x11, 0x00


	//----- nvinfo : EIATTR_KPARAM_INFO
	.align		4
.L_17:
        /*0018*/ 	.byte	0x04, 0x17
        /*001a*/ 	.short	(.L_19 - .L_18)
.L_18:
        /*001c*/ 	.word	0x00000000
        /*0020*/ 	.short	0x0004
        /*0022*/ 	.short	0x0020
        /*0024*/ 	.byte	0x00, 0xf0, 0x11, 0x00


	//----- nvinfo : EIATTR_KPARAM_INFO
	.align		4
.L_19:
        /*0028*/ 	.byte	0x04, 0x17
        /*002a*/ 	.short	(.L_21 - .L_20)
.L_20:
        /*002c*/ 	.word	0x00000000
        /*0030*/ 	.short	0x0003
        /*0032*/ 	.short	0x0018
        /*0034*/ 	.byte	0x00, 0xf5, 0x21, 0x00


	//----- nvinfo : EIATTR_KPARAM_INFO
	.align		4
.L_21:
        /*0038*/ 	.byte	0x04, 0x17
        /*003a*/ 	.short	(.L_23 - .L_22)
.L_22:
        /*003c*/ 	.word	0x00000000
        /*0040*/ 	.short	0x0002
        /*0042*/ 	.short	0x0010
        /*0044*/ 	.byte	0x00, 0xf5, 0x21, 0x00


	//----- nvinfo : EIATTR_KPARAM_INFO
	.align		4
.L_23:
        /*0048*/ 	.byte	0x04, 0x17
        /*004a*/ 	.short	(.L_25 - .L_24)
.L_24:
        /*004c*/ 	.word	0x00000000
        /*0050*/ 	.short	0x0001
        /*0052*/ 	.short	0x0008
        /*0054*/ 	.byte	0x00, 0xf5, 0x21, 0x00


	//----- nvinfo : EIATTR_KPARAM_INFO
	.align		4
.L_25:
        /*0058*/ 	.byte	0x04, 0x17
        /*005a*/ 	.short	(.L_27 - .L_26)
.L_26:
        /*005c*/ 	.word	0x00000000
        /*0060*/ 	.short	0x0000
        /*0062*/ 	.short	0x0000
        /*0064*/ 	.byte	0x00, 0xf5, 0x21, 0x00


	//----- nvinfo : EIATTR_SPARSE_MMA_MASK
	.align		4
.L_27:
        /*0068*/ 	.byte	0x03, 0x50
        /*006a*/ 	.short	0x0000


	//----- nvinfo : EIATTR_MAXREG_COUNT
	.align		4
        /*006c*/ 	.byte	0x03, 0x1b
        /*006e*/ 	.short	0x00ff


	//----- nvinfo : EIATTR_NUM_BARRIERS
	.align		4
        /*0070*/ 	.byte	0x02, 0x4c
        /*0072*/ 	.byte	0x01
	.zero		1


	//----- nvinfo : EIATTR_MERCURY_ISA_VERSION
	.align		4
        /*0074*/ 	.byte	0x03, 0x5f
        /*0076*/ 	.short	0x0101


	//----- nvinfo : EIATTR_VRC_CTA_INIT_COUNT
	.align		4
        /*0078*/ 	.byte	0x02, 0x4a
	.zero		1
	.zero		1


	//----- nvinfo : EIATTR_EXIT_INSTR_OFFSETS
	.align		4
        /*007c*/ 	.byte	0x04, 0x1c
        /*007e*/ 	.short	(.L_29 - .L_28)


	//   ....[0]....
.L_28:
        /*0080*/ 	.word	0x00000540


	//   ....[1]....
        /*0084*/ 	.word	0x000005b0


	//----- nvinfo : EIATTR_CRS_STACK_SIZE
	.align		4
.L_29:
        /*0088*/ 	.byte	0x04, 0x1e
        /*008a*/ 	.short	(.L_31 - .L_30)
.L_30:
        /*008c*/ 	.word	0x00000000


	//----- nvinfo : EIATTR_CBANK_PARAM_SIZE
	.align		4
.L_31:
        /*0090*/ 	.byte	0x03, 0x19
        /*0092*/ 	.short	0x0028


	//----- nvinfo : EIATTR_PARAM_CBANK
	.align		4
        /*0094*/ 	.byte	0x04, 0x0a
        /*0096*/ 	.short	(.L_33 - .L_32)
	.align		4
.L_32:
        /*0098*/ 	.word	index@(.nv.constant0._Z12updateKernelPfPiS_S_ii)
        /*009c*/ 	.short	0x0380
        /*009e*/ 	.short	0x0028


	//----- nvinfo : EIATTR_SW_WAR
	.align		4
.L_33:
        /*00a0*/ 	.byte	0x04, 0x36
        /*00a2*/ 	.short	(.L_35 - .L_34)
.L_34:
        /*00a4*/ 	.word	0x00000008
.L_35:


//--------------------- .nv.info._Z14labelingKernelPfS_S_PiS0_iii --------------------------
	.section	.nv.info._Z14labelingKernelPfS_S_PiS0_iii,"",@"SHT_CUDA_INFO"
	.sectionflags	@""
	.align	4


	//----- nvinfo : EIATTR_CUDA_API_VERSION
	.align		4
        /*0000*/ 	.byte	0x04, 0x37
        /*0002*/ 	.short	(.L_37 - .L_36)
.L_36:
        /*0004*/ 	.word	0x00000082


	//----- nvinfo : EIATTR_KPARAM_INFO
	.align		4
.L_37:
        /*0008*/ 	.byte	0x04, 0x17
        /*000a*/ 	.short	(.L_39 - .L_38)
.L_38:
        /*000c*/ 	.word	0x00000000
        /*0010*/ 	.short	0x0007
        /*0012*/ 	.short	0x0030
        /*0014*/ 	.byte	0x00, 0xf0, 0x11, 0x00


	//----- nvinfo : EIATTR_KPARAM_INFO
	.align		4
.L_39:
        /*0018*/ 	.byte	0x04, 0x17
        /*001a*/ 	.short	(.L_41 - .L_40)
.L_40:
        /*001c*/ 	.word	0x00000000
        /*0020*/ 	.short	0x0006
        /*0022*/ 	.short	0x002c
        /*0024*/ 	.byte	0x00, 0xf0, 0x11, 0x00


	//----- nvinfo : EIATTR_KPARAM_INFO
	.align		4
.L_41:
        /*0028*/ 	.byte	0x04, 0x17
        /*002a*/ 	.short	(.L_43 - .L_42)
.L_42:
        /*002c*/ 	.word	0x00000000
        /*0030*/ 	.short	0x0005
        /*0032*/ 	.short	0x0028
        /*0034*/ 	.byte	0x00, 0xf0, 0x11, 0x00


	//----- nvinfo : EIATTR_KPARAM_INFO
	.align		4
.L_43:
        /*0038*/ 	.byte	0x04, 0x17
        /*003a*/ 	.short	(.L_45 - .L_44)
.L_44:
        /*003c*/ 	.word	0x00000000
        /*0040*/ 	.short	0x0004
        /*0042*/ 	.short	0x0020
        /*0044*/ 	.byte	0x00, 0xf5, 0x21, 0x00


	//----- nvinfo : EIATTR_KPARAM_INFO
	.align		4
.L_45:
        /*0048*/ 	.byte	0x04, 0x17
        /*004a*/ 	.short	(.L_47 - .L_46)
.L_46:
        /*004c*/ 	.word	0x00000000
        /*0050*/ 	.short	0x0003
        /*0052*/ 	.short	0x0018
        /*0054*/ 	.byte	0x00, 0xf5, 0x21, 0x00


	//----- nvinfo : EIATTR_KPARAM_INFO
	.align		4
.L_47:
        /*0058*/ 	.byte	0x04, 0x17
        /*005a*/ 	.short	(.L_49 - .L_48)
.L_48:
        /*005c*/ 	.word	0x00000000
        /*0060*/ 	.short	0x0002
        /*0062*/ 	.short	0x0010
        /*0064*/ 	.byte	0x00, 0xf5, 0x21, 0x00


	//----- nvinfo : EIATTR_KPARAM_INFO
	.align		4
.L_49:
        /*0068*/ 	.byte	0x04, 0x17
        /*006a*/ 	.short	(.L_51 - .L_50)
.L_50:
        /*006c*/ 	.word	0x00000000
        /*0070*/ 	.short	0x0001
        /*0072*/ 	.short	0x0008
        /*0074*/ 	.byte	0x00, 0xf5, 0x21, 0x00


	//----- nvinfo : EIATTR_KPARAM_INFO
	.align		4
.L_51:
        /*0078*/ 	.byte	0x04, 0x17
        /*007a*/ 	.short	(.L_53 - .L_52)
.L_52:
        /*007c*/ 	.word	0x00000000
        /*0080*/ 	.short	0x0000
        /*0082*/ 	.short	0x0000
        /*0084*/ 	.byte	0x00, 0xf5, 0x21, 0x00


	//----- nvinfo : EIATTR_SPARSE_MMA_MASK
	.align		4
.L_53:
        /*0088*/ 	.byte	0x03, 0x50
        /*008a*/ 	.short	0x0000


	//----- nvinfo : EIATTR_MAXREG_COUNT
	.align		4
        /*008c*/ 	.byte	0x03, 0x1b
        /*008e*/ 	.short	0x00ff


	//----- nvinfo : EIATTR_NUM_BARRIERS
	.align		4
        /*0090*/ 	.byte	0x02, 0x4c
        /*0092*/ 	.byte	0x01
	.zero		1


	//----- nvinfo : EIATTR_MERCURY_ISA_VERSION
	.align		4
        /*0094*/ 	.byte	0x03, 0x5f
        /*0096*/ 	.short	0x0101


	//----- nvinfo : EIATTR_VRC_CTA_INIT_COUNT
	.align		4
        /*0098*/ 	.byte	0x02, 0x4a
	.zero		1
	.zero		1


	//----- nvinfo : EIATTR_EXIT_INSTR_OFFSETS
	.align		4
        /*009c*/ 	.byte	0x04, 0x1c
        /*009e*/ 	.short	(.L_55 - .L_54)


	//   ....[0]....
.L_54:
        /*00a0*/ 	.word	0x00003090


	//   ....[1]....
        /*00a4*/ 	.word	0x00003160


	//----- nvinfo : EIATTR_CRS_STACK_SIZE
	.align		4
.L_55:
        /*00a8*/ 	.byte	0x04, 0x1e
        /*00aa*/ 	.short	(.L_57 - .L_56)
.L_56:
        /*00ac*/ 	.word	0x00000000


	//----- nvinfo : EIATTR_CBANK_PARAM_SIZE
	.align		4
.L_57:
        /*00b0*/ 	.byte	0x03, 0x19
        /*00b2*/ 	.short	0x0034


	//----- nvinfo : EIATTR_PARAM_CBANK
	.align		4
        /*00b4*/ 	.byte	0x04, 0x0a
        /*00b6*/ 	.short	(.L_59 - .L_58)
	.align		4
.L_58:
        /*00b8*/ 	.word	index@(.nv.constant0._Z14labelingKernelPfS_S_PiS0_iii)
        /*00bc*/ 	.short	0x0380
        /*00be*/ 	.short	0x0034


	//----- nvinfo : EIATTR_SW_WAR
	.align		4
.L_59:
        /*00c0*/ 	.byte	0x04, 0x36
        /*00c2*/ 	.short	(.L_61 - .L_60)
.L_60:
        /*00c4*/ 	.word	0x00000008
.L_61:


//--------------------- .nv.callgraph             --------------------------
	.section	.nv.callgraph,"",@"SHT_CUDA_CALLGRAPH"
	.align	4
	.sectionentsize	8
	.align		4
        /*0000*/ 	.word	0x00000000
	.align		4
        /*0004*/ 	.word	0xffffffff
	.align		4
        /*0008*/ 	.word	0x00000000
	.align		4
        /*000c*/ 	.word	0xfffffffe
	.align		4
        /*0010*/ 	.word	0x00000000
	.align		4
        /*0014*/ 	.word	0xfffffffd
	.align		4
        /*0018*/ 	.word	0x00000000
	.align		4
        /*001c*/ 	.word	0xfffffffc


//--------------------- .text._Z12updateKernelPfPiS_S_ii --------------------------
	.section	.text._Z12updateKernelPfPiS_S_ii,"ax",@progbits
	.align	128
        .global         _Z12updateKernelPfPiS_S_ii
        .type           _Z12updateKernelPfPiS_S_ii,@function
        .size           _Z12updateKernelPfPiS_S_ii,(.L_x_118 - _Z12updateKernelPfPiS_S_ii)
        .other          _Z12updateKernelPfPiS_S_ii,@"STO_CUDA_ENTRY STV_DEFAULT"
_Z12updateKernelPfPiS_S_ii:
.text._Z12updateKernelPfPiS_S_ii:
[----:B------:R-:W-:Y:S01]  /*0000*/  LDC R1, c[0x0][0x37c] ;  /* 0x0000df00ff017b82 */ /* 0x000fe20000000800 */
[----:B------:R-:W0:Y:S07]  /*0010*/  S2R R2, SR_TID.X ;  /* 0x0000000000027919 */ /* 0x000e2e0000002100 */
[----:B------:R-:W0:Y:S01]  /*0020*/  S2UR UR8, SR_CTAID.X ;  /* 0x00000000000879c3 */ /* 0x000e220000002500 */
[----:B------:R-:W-:Y:S01]  /*0030*/  UMOV UR4, 0x400 ;  /* 0x0000040000047882 */ /* 0x000fe20000000000 */
[----:B------:R-:W1:Y:S01]  /*0040*/  LDCU.64 UR6, c[0x0][0x358] ;  /* 0x00006b00ff0677ac */ /* 0x000e620008000a00 */
[----:B------:R-:W-:Y:S05]  /*0050*/  BSSY.RECONVERGENT B0, `(.L_x_0) ;  /* 0x000003f000007945 */ /* 0x000fea0003800200 */
[----:B------:R-:W0:Y:S08]  /*0060*/  LDC R7, c[0x0][0x360] ;  /* 0x0000d800ff077b82 */ /* 0x000e300000000800 */
[----:B------:R-:W2:Y:S08]  /*0070*/  LDC.64 R4, c[0x0][0x3a0] ;  /* 0x0000e800ff047b82 */ /* 0x000eb00000000a00 */
[----:B------:R-:W3:Y:S01]  /*0080*/  S2UR UR5, SR_CgaCtaId ;  /* 0x00000000000579c3 */ /* 0x000ee20000008800 */
[----:B0-----:R-:W-:-:S02]  /*0090*/  IMAD R9, R7, UR8, R2 ;  /* 0x0000000807097c24 */ /* 0x001fc4000f8e0202 */
[----:B--2---:R-:W-:-:S05]  /*00a0*/  IMAD R0, R5, R4, RZ ;  /* 0x0000000405007224 */ /* 0x004fca00078e02ff */
[----:B------:R-:W-:Y:S01]  /*00b0*/  ISETP.GE.AND P0, PT, R9, R0, PT ;  /* 0x000000000900720c */ /* 0x000fe20003f06270 */
[----:B---3--:R-:W-:-:S06]  /*00c0*/  ULEA UR4, UR5, UR4, 0x18 ;  /* 0x0000000405047291 */ /* 0x008fcc000f8ec0ff */
[----:B------:R-:W-:-:S05]  /*00d0*/  LEA R6, R2, UR4, 0x2 ;  /* 0x0000000402067c11 */ /* 0x000fca000f8e10ff */
[----:B------:R0:W-:Y:S01]  /*00e0*/  STS [R6], RZ ;  /* 0x000000ff06007388 */ /* 0x0001e20000000800 */
[----:B------:R-:W-:Y:S06]  /*00f0*/  BAR.SYNC.DEFER_BLOCKING 0x0 ;  /* 0x0000000000007b1d */ /* 0x000fec0000010000 */
[----:B-1----:R-:W-:Y:S05]  /*0100*/  @P0 BRA `(.L_x_1) ;  /* 0x0000000000cc0947 */ /* 0x002fea0003800000 */
[----:B------:R-:W-:-:S04]  /*0110*/  IABS R5, R4 ;  /* 0x0000000400057213 */ /* 0x000fc80000000000 */
[----:B------:R-:W1:Y:S08]  /*0120*/  I2F.RP R0, R5 ;  /* 0x0000000500007306 */ /* 0x000e700000209400 */
[----:B-1----:R-:W1:Y:S02]  /*0130*/  MUFU.RCP R0, R0 ;  /* 0x0000000000007308 */ /* 0x002e640000001000 */
[----:B-1----:R-:W-:-:S06]  /*0140*/  VIADD R10, R0, 0xffffffe ;  /* 0x0ffffffe000a7836 */ /* 0x002fcc0000000000 */
[----:B------:R1:W2:Y:S02]  /*0150*/  F2I.FTZ.U32.TRUNC.NTZ R11, R10 ;  /* 0x0000000a000b7305 */ /* 0x0002a4000021f000 */
[----:B-1----:R-:W-:Y:S02]  /*0160*/  IMAD.MOV.U32 R10, RZ, RZ, RZ ;  /* 0x000000ffff0a7224 */ /* 0x002fe400078e00ff */
[----:B--2---:R-:W-:-:S04]  /*0170*/  IMAD.MOV R8, RZ, RZ, -R11 ;  /* 0x000000ffff087224 */ /* 0x004fc800078e0a0b */
[----:B------:R-:W-:Y:S01]  /*0180*/  IMAD R3, R8, R5, RZ ;  /* 0x0000000508037224 */ /* 0x000fe200078e02ff */
[----:B------:R-:W-:-:S03]  /*0190*/  IABS R8, R9 ;  /* 0x0000000900087213 */ /* 0x000fc60000000000 */
[----:B------:R-:W-:-:S06]  /*01a0*/  IMAD.HI.U32 R11, R11, R3, R10 ;  /* 0x000000030b0b7227 */ /* 0x000fcc00078e000a */
[----:B------:R-:W-:Y:S02]  /*01b0*/  IMAD.HI.U32 R3, R11, R8, RZ ;  /* 0x000000080b037227 */ /* 0x000fe400078e00ff */
[----:B------:R-:W1:Y:S02]  /*01c0*/  LDC.64 R10, c[0x0][0x388] ;  /* 0x0000e200ff0a7b82 */ /* 0x000e640000000a00 */
[----:B------:R-:W-:-:S04]  /*01d0*/  IMAD.MOV R0, RZ, RZ, -R3 ;  /* 0x000000ffff007224 */ /* 0x000fc800078e0a03 */
[----:B------:R-:W-:-:S05]  /*01e0*/  IMAD R0, R5, R0, R8 ;  /* 0x0000000005007224 */ /* 0x000fca00078e0208 */
[----:B------:R-:W-:-:S13]  /*01f0*/  ISETP.GT.U32.AND P2, PT, R5, R0, PT ;  /* 0x000000000500720c */ /* 0x000fda0003f44070 */
[----:B------:R-:W-:Y:S02]  /*0200*/  @!P2 IMAD.IADD R0, R0, 0x1, -R5 ;  /* 0x000000010000a824 */ /* 0x000fe400078e0a05 */
[----:B------:R-:W-:Y:S01]  /*0210*/  @!P2 VIADD R3, R3, 0x1 ;  /* 0x000000010303a836 */ /* 0x000fe20000000000 */
[----:B------:R-:W-:Y:S02]  /*0220*/  ISETP.NE.AND P2, PT, R4, RZ, PT ;  /* 0x000000ff0400720c */ /* 0x000fe40003f45270 */
[----:B------:R-:W-:Y:S02]  /*0230*/  ISETP.GE.U32.AND P0, PT, R0, R5, PT ;  /* 0x000000050000720c */ /* 0x000fe40003f06070 */
[----:B------:R-:W-:-:S04]  /*0240*/  LOP3.LUT R0, R9, R4, RZ, 0x3c, !PT ;  /* 0x0000000409007212 */ /* 0x000fc800078e3cff */
[----:B------:R-:W-:-:S07]  /*0250*/  ISETP.GE.AND P1, PT, R0, RZ, PT ;  /* 0x000000ff0000720c */ /* 0x000fce0003f26270 */
[----:B------:R-:W-:-:S06]  /*0260*/  @P0 VIADD R3, R3, 0x1 ;  /* 0x0000000103030836 */ /* 0x000fcc0000000000 */
[----:B------:R-:W-:Y:S01]  /*0270*/  @!P1 IMAD.MOV R3, RZ, RZ, -R3 ;  /* 0x000000ffff039224 */ /* 0x000fe200078e0a03 */
[----:B------:R-:W-:Y:S02]  /*0280*/  @!P2 LOP3.LUT R3, RZ, R4, RZ, 0x33, !PT ;  /* 0x00000004ff03a212 */ /* 0x000fe400078e33ff */
[----:B------:R-:W2:Y:S03]  /*0290*/  LDC.64 R4, c[0x0][0x380] ;  /* 0x0000e000ff047b82 */ /* 0x000ea60000000a00 */
[----:B-1----:R-:W-:-:S06]  /*02a0*/  IMAD.WIDE R10, R3, 0x4, R10 ;  /* 0x00000004030a7825 */ /* 0x002fcc00078e020a */
[----:B------:R-:W3:Y:S01]  /*02b0*/  LDG.E R10, desc[UR6][R10.64] ;  /* 0x000000060a0a7981 */ /* 0x000ee2000c1e1900 */
[----:B--2---:R-:W-:-:S05]  /*02c0*/  IMAD.WIDE R4, R9, 0x4, R4 ;  /* 0x0000000409047825 */ /* 0x004fca00078e0204 */
[----:B------:R-:W2:Y:S01]  /*02d0*/  LDG.E R0, desc[UR6][R4.64] ;  /* 0x0000000604007981 */ /* 0x000ea2000c1e1900 */
[----:B------:R-:W-:Y:S01]  /*02e0*/  BSSY.RECONVERGENT B1, `(.L_x_2) ;  /* 0x000000d000017945 */ /* 0x000fe20003800200 */
[----:B---3--:R-:W-:-:S04]  /*02f0*/  I2FP.F32.S32 R14, R10 ;  /* 0x0000000a000e7245 */ /* 0x008fc80000201400 */
[----:B------:R-:W1:Y:S08]  /*0300*/  MUFU.RCP R3, R14 ;  /* 0x0000000e00037308 */ /* 0x000e700000001000 */
[----:B--2---:R-:W2:Y:S01]  /*0310*/  FCHK P0, R0, R14 ;  /* 0x0000000e00007302 */ /* 0x004ea20000000000 */
[----:B-1----:R-:W-:-:S04]  /*0320*/  FFMA R8, -R14, R3, 1 ;  /* 0x3f8000000e087423 */ /* 0x002fc80000000103 */
[----:B------:R-:W-:-:S04]  /*0330*/  FFMA R3, R3, R8, R3 ;  /* 0x0000000803037223 */ /* 0x000fc80000000003 */
[----:B------:R-:W-:-:S04]  /*0340*/  FFMA R8, R0, R3, RZ ;  /* 0x0000000300087223 */ /* 0x000fc800000000ff */
[----:B------:R-:W-:-:S04]  /*0350*/  FFMA R12, -R14, R8, R0 ;  /* 0x000000080e0c7223 */ /* 0x000fc80000000100 */
[----:B------:R-:W-:Y:S01]  /*0360*/  FFMA R3, R3, R12, R8 ;  /* 0x0000000c03037223 */ /* 0x000fe20000000008 */
[----:B--2---:R-:W-:Y:S06]  /*0370*/  @!P0 BRA `(.L_x_3) ;  /* 0x00000000000c8947 */ /* 0x004fec0003800000 */
[----:B------:R-:W-:-:S07]  /*0380*/  MOV R8, 0x3a0 ;  /* 0x000003a000087802 */ /* 0x000fce0000000f00 */
[----:B0-----:R-:W-:Y:S05]  /*0390*/  CALL.REL.NOINC `($__internal_0_$__cuda_sm3x_div_rn_noftz_f32_slowpath) ;  /* 0x0000000000887944 */ /* 0x001fea0003c00000 */
[----:B------:R-:W-:-:S07]  /*03a0*/  IMAD.MOV.U32 R3, RZ, RZ, R0 ;  /* 0x000000ffff037224 */ /* 0x000fce00078e0000 */
.L_x_3:
[----:B------:R-:W-:Y:S05]  /*03b0*/  BSYNC.RECONVERGENT B1 ;  /* 0x0000000000017941 */ /* 0x000fea0003800200 */
.L_x_2:
[----:B------:R-:W1:Y:S01]  /*03c0*/  LDC.64 R10, c[0x0][0x390] ;  /* 0x0000e400ff0a7b82 */ /* 0x000e620000000a00 */
[----:B------:R2:W-:Y:S01]  /*03d0*/  STG.E desc[UR6][R4.64], R3 ;  /* 0x0000000304007986 */ /* 0x0005e2000c101906 */
[----:B-1----:R-:W-:-:S05]  /*03e0*/  IMAD.WIDE R8, R9, 0x4, R10 ;  /* 0x0000000409087825 */ /* 0x002fca00078e020a */
[----:B------:R-:W3:Y:S04]  /*03f0*/  LDG.E R0, desc[UR6][R8.64] ;  /* 0x0000000608007981 */ /* 0x000ee8000c1e1900 */
[----:B------:R2:W-:Y:S01]  /*0400*/  STG.E desc[UR6][R8.64], R3 ;  /* 0x0000000308007986 */ /* 0x0005e2000c101906 */
[----:B---3--:R-:W-:-:S04]  /*0410*/  FADD R0, -R0, R3 ;  /* 0x0000000300007221 */ /* 0x008fc80000000100 */
[----:B------:R-:W-:-:S05]  /*0420*/  FADD R11, |R0|, -RZ ;  /* 0x800000ff000b7221 */ /* 0x000fca0000000200 */
[----:B------:R2:W-:Y:S02]  /*0430*/  STS [R6], R11 ;  /* 0x0000000b06007388 */ /* 0x0005e40000000800 */
.L_x_1:
[----:B------:R-:W-:Y:S05]  /*0440*/  BSYNC.RECONVERGENT B0 ;  /* 0x0000000000007941 */ /* 0x000fea0003800200 */
.L_x_0:
[----:B------:R-:W-:Y:S02]  /*0450*/  ISETP.GE.U32.AND P1, PT, R7, 0x2, PT ;  /* 0x000000020700780c */ /* 0x000fe40003f26070 */
[----:B------:R-:W-:-:S11]  /*0460*/  ISETP.NE.AND P0, PT, R2, RZ, PT ;  /* 0x000000ff0200720c */ /* 0x000fd60003f05270 */
[----:B------:R-:W-:Y:S05]  /*0470*/  @!P1 BRA `(.L_x_4) ;  /* 0x00000000002c9947 */ /* 0x000fea0003800000 */
.L_x_5:
[----:B------:R-:W-:Y:S01]  /*0480*/  BAR.SYNC.DEFER_BLOCKING 0x0 ;  /* 0x0000000000007b1d */ /* 0x000fe20000010000 */
[----:B--2---:R-:W-:-:S04]  /*0490*/  SHF.R.U32.HI R5, RZ, 0x1, R7 ;  /* 0x00000001ff057819 */ /* 0x004fc80000011607 */
[----:B------:R-:W-:-:S13]  /*04a0*/  ISETP.GE.U32.AND P1, PT, R2, R5, PT ;  /* 0x000000050200720c */ /* 0x000fda0003f26070 */
[----:B------:R-:W-:Y:S01]  /*04b0*/  @!P1 IMAD R0, R5, 0x4, R6 ;  /* 0x0000000405009824 */ /* 0x000fe200078e0206 */
[----:B------:R-:W-:Y:S05]  /*04c0*/  @!P1 LDS R3, [R6] ;  /* 0x0000000006039984 */ /* 0x000fea0000000800 */
[----:B------:R-:W1:Y:S02]  /*04d0*/  @!P1 LDS R0, [R0] ;  /* 0x0000000000009984 */ /* 0x000e640000000800 */
[----:B-1----:R-:W-:-:S05]  /*04e0*/  @!P1 FADD R3, R0, R3 ;  /* 0x0000000300039221 */ /* 0x002fca0000000000 */
[----:B------:R1:W-:Y:S01]  /*04f0*/  @!P1 STS [R6], R3 ;  /* 0x0000000306009388 */ /* 0x0003e20000000800 */
[----:B------:R-:W-:Y:S01]  /*0500*/  ISETP.GT.U32.AND P1, PT, R7, 0x3, PT ;  /* 0x000000030700780c */ /* 0x000fe20003f24070 */
[----:B------:R-:W-:-:S12]  /*0510*/  IMAD.MOV.U32 R7, RZ, RZ, R5 ;  /* 0x000000ffff077224 */ /* 0x000fd800078e0005 */
[----:B-1----:R-:W-:Y:S05]  /*0520*/  @P1 BRA `(.L_x_5) ;  /* 0xfffffffc00d41947 */ /* 0x002fea000383ffff */
.L_x_4:
[----:B------:R-:W-:Y:S06]  /*0530*/  BAR.SYNC.DEFER_BLOCKING 0x0 ;  /* 0x0000000000007b1d */ /* 0x000fec0000010000 */
[----:B------:R-:W-:Y:S05]  /*0540*/  @P0 EXIT ;  /* 0x000000000000094d */ /* 0x000fea0003800000 */
[----:B------:R-:W1:Y:S01]  /*0550*/  S2UR UR5, SR_CgaCtaId ;  /* 0x00000000000579c3 */ /* 0x000e620000008800 */
[----:B------:R-:W-:-:S07]  /*0560*/  UMOV UR4, 0x400 ;  /* 0x0000040000047882 */ /* 0x000fce0000000000 */
[----:B--2---:R-:W2:Y:S01]  /*0570*/  LDC.64 R2, c[0x0][0x398] ;  /* 0x0000e600ff027b82 */ /* 0x004ea20000000a00 */
[----:B-1----:R-:W-:-:S09]  /*0580*/  ULEA UR4, UR5, UR4, 0x18 ;  /* 0x0000000405047291 */ /* 0x002fd2000f8ec0ff */
[----:B------:R-:W2:Y:S04]  /*0590*/  LDS R5, [UR4] ;  /* 0x00000004ff057984 */ /* 0x000ea80008000800 */
[----:B--2---:R-:W-:Y:S01]  /*05a0*/  REDG.E.ADD.F32.FTZ.RN.STRONG.GPU desc[UR6][R2.64], R5 ;  /* 0x00000005020079a6 */ /* 0x004fe2000c12f306 */
[----:B------:R-:W-:Y:S05]  /*05b0*/  EXIT ;  /* 0x000000000000794d */ /* 0x000fea0003800000 */
        .weak           $__internal_0_$__cuda_sm3x_div_rn_noftz_f32_slowpath
        .type           $__internal_0_$__cuda_sm3x_div_rn_noftz_f32_slowpath,@function
        .size           $__internal_0_$__cuda_sm3x_div_rn_noftz_f32_slowpath,(.L_x_118 - $__internal_0_$__cuda_sm3x_div_rn_noftz_f32_slowpath)
$__internal_0_$__cuda_sm3x_div_rn_noftz_f32_slowpath:
[----:B------:R-:W-:Y:S01]  /*05c0*/  SHF.R.U32.HI R11, RZ, 0x17, R14 ;  /* 0x00000017ff0b7819 */ /* 0x000fe2000001160e */
[----:B------:R-:W-:Y:S01]  /*05d0*/  BSSY.RECONVERGENT B2, `(.L_x_6) ;  /* 0x0000064000027945 */ /* 0x000fe20003800200 */
[--C-:B------:R-:W-:Y:S01]  /*05e0*/  SHF.R.U32.HI R3, RZ, 0x17, R0.reuse ;  /* 0x00000017ff037819 */ /* 0x100fe20000011600 */
[----:B------:R-:W-:Y:S01]  /*05f0*/  IMAD.MOV.U32 R13, RZ, RZ, R0 ;  /* 0x000000ffff0d7224 */ /* 0x000fe200078e0000 */
[----:B------:R-:W-:Y:S02]  /*0600*/  LOP3.LUT R11, R11, 0xff, RZ, 0xc0, !PT ;  /* 0x000000ff0b0b7812 */ /* 0x000fe400078ec0ff */
[----:B------:R-:W-:-:S03]  /*0610*/  LOP3.LUT R12, R3, 0xff, RZ, 0xc0, !PT ;  /* 0x000000ff030c7812 */ /* 0x000fc600078ec0ff */
[----:B------:R-:W-:Y:S02]  /*0620*/  VIADD R16, R11, 0xffffffff ;  /* 0xffffffff0b107836 */ /* 0x000fe40000000000 */
[----:B------:R-:W-:-:S03]  /*0630*/  VIADD R15, R12, 0xffffffff ;  /* 0xffffffff0c0f7836 */ /* 0x000fc60000000000 */
[----:B------:R-:W-:-:S04]  /*0640*/  ISETP.GT.U32.AND P0, PT, R16, 0xfd, PT ;  /* 0x000000fd1000780c */ /* 0x000fc80003f04070 */
[----:B------:R-:W-:-:S13]  /*0650*/  ISETP.GT.U32.OR P0, PT, R15, 0xfd, P0 ;  /* 0x000000fd0f00780c */ /* 0x000fda0000704470 */
[----:B------:R-:W-:Y:S01]  /*0660*/  @!P0 IMAD.MOV.U32 R10, RZ, RZ, RZ ;  /* 0x000000ffff0a8224 */ /* 0x000fe200078e00ff */
[----:B------:R-:W-:Y:S06]  /*0670*/  @!P0 BRA `(.L_x_7) ;  /* 0x0000000000608947 */ /* 0x000fec0003800000 */
[----:B------:R-:W-:Y:S01]  /*0680*/  FSETP.GTU.FTZ.AND P0, PT, |R0|, +INF , PT ;  /* 0x7f8000000000780b */ /* 0x000fe20003f1c200 */
[----:B------:R-:W-:Y:S01]  /*0690*/  IMAD.MOV.U32 R3, RZ, RZ, R14 ;  /* 0x000000ffff037224 */ /* 0x000fe200078e000e */
[----:B------:R-:W-:-:S04]  /*06a0*/  FSETP.GTU.FTZ.AND P1, PT, |R14|, +INF , PT ;  /* 0x7f8000000e00780b */ /* 0x000fc80003f3c200 */
[----:B------:R-:W-:-:S13]  /*06b0*/  PLOP3.LUT P0, PT, P0, P1, PT, 0xf8, 0x8f ;  /* 0x00000000008f781c */ /* 0x000fda0000703f70 */
[----:B------:R-:W-:Y:S05]  /*06c0*/  @P0 BRA `(.L_x_8) ;  /* 0x00000004004c0947 */ /* 0x000fea0003800000 */
[----:B------:R-:W-:-:S13]  /*06d0*/  LOP3.LUT P0, RZ, R14, 0x7fffffff, R13, 0xc8, !PT ;  /* 0x7fffffff0eff7812 */ /* 0x000fda000780c80d */
[----:B------:R-:W-:Y:S05]  /*06e0*/  @!P0 BRA `(.L_x_9) ;  /* 0x00000004003c8947 */ /* 0x000fea0003800000 */
[C---:B------:R-:W-:Y:S02]  /*06f0*/  FSETP.NEU.FTZ.AND P2, PT, |R0|.reuse, +INF , PT ;  /* 0x7f8000000000780b */ /* 0x040fe40003f5d200 */
[----:B------:R-:W-:Y:S02]  /*0700*/  FSETP.NEU.FTZ.AND P1, PT, |R3|, +INF , PT ;  /* 0x7f8000000300780b */ /* 0x000fe40003f3d200 */
[----:B------:R-:W-:-:S11]  /*0710*/  FSETP.NEU.FTZ.AND P0, PT, |R0|, +INF , PT ;  /* 0x7f8000000000780b */ /* 0x000fd60003f1d200 */
[----:B------:R-:W-:Y:S05]  /*0720*/  @!P1 BRA !P2, `(.L_x_9) ;  /* 0x00000004002c9947 */ /* 0x000fea0005000000 */
[----:B------:R-:W-:-:S04]  /*0730*/  LOP3.LUT P2, RZ, R13, 0x7fffffff, RZ, 0xc0, !PT ;  /* 0x7fffffff0dff7812 */ /* 0x000fc8000784c0ff */
[----:B------:R-:W-:-:S13]  /*0740*/  PLOP3.LUT P1, PT, P1, P2, PT, 0x2f, 0xf2 ;  /* 0x0000000000f2781c */ /* 0x000fda0000f24577 */
[----:B------:R-:W-:Y:S05]  /*0750*/  @P1 BRA `(.L_x_10) ;  /* 0x0000000400181947 */ /* 0x000fea0003800000 */
[----:B------:R-:W-:-:S04]  /*0760*/  LOP3.LUT P1, RZ, R14, 0x7fffffff, RZ, 0xc0, !PT ;  /* 0x7fffffff0eff7812 */ /* 0x000fc8000782c0ff */
[----:B------:R-:W-:-:S13]  /*0770*/  PLOP3.LUT P0, PT, P0, P1, PT, 0x2f, 0xf2 ;  /* 0x0000000000f2781c */ /* 0x000fda0000702577 */
[----:B------:R-:W-:Y:S05]  /*0780*/  @P0 BRA `(.L_x_11) ;  /* 0x0000000400000947 */ /* 0x000fea0003800000 */
[----:B------:R-:W-:Y:S02]  /*0790*/  ISETP.GE.AND P0, PT, R15, RZ, PT ;  /* 0x000000ff0f00720c */ /* 0x000fe40003f06270 */
[----:B------:R-:W-:-:S11]  /*07a0*/  ISETP.GE.AND P1, PT, R16, RZ, PT ;  /* 0x000000ff1000720c */ /* 0x000fd60003f26270 */
[----:B------:R-:W-:Y:S02]  /*07b0*/  @P0 IMAD.MOV.U32 R10, RZ, RZ, RZ ;  /* 0x000000ffff0a0224 */ /* 0x000fe400078e00ff */
[----:B------:R-:W-:Y:S01]  /*07c0*/  @!P0 FFMA R13, R0, 1.84467440737095516160e+19, RZ ;  /* 0x5f800000000d8823 */ /* 0x000fe200000000ff */
[----:B------:R-:W-:Y:S02]  /*07d0*/  @!P0 IMAD.MOV.U32 R10, RZ, RZ, -0x40 ;  /* 0xffffffc0ff0a8424 */ /* 0x000fe400078e00ff */
[----:B------:R-:W-:Y:S02]  /*07e0*/  @!P1 FFMA R14, R3, 1.84467440737095516160e+19, RZ ;  /* 0x5f800000030e9823 */ /* 0x000fe400000000ff */
[----:B------:R-:W-:-:S07]  /*07f0*/  @!P1 VIADD R10, R10, 0x40 ;  /* 0x000000400a0a9836 */ /* 0x000fce0000000000 */
.L_x_7:
[----:B------:R-:W-:Y:S01]  /*0800*/  LEA R3, R11, 0xc0800000, 0x17 ;  /* 0xc08000000b037811 */ /* 0x000fe200078eb8ff */
[----:B------:R-:W-:Y:S01]  /*0810*/  VIADD R12, R12, 0xffffff81 ;  /* 0xffffff810c0c7836 */ /* 0x000fe20000000000 */
[----:B------:R-:W-:Y:S03]  /*0820*/  BSSY.RECONVERGENT B3, `(.L_x_12) ;  /* 0x0000035000037945 */ /* 0x000fe60003800200 */
[----:B------:R-:W-:Y:S01]  /*0830*/  IMAD.IADD R3, R14, 0x1, -R3 ;  /* 0x000000010e037824 */ /* 0x000fe200078e0a03 */
[C---:B------:R-:W-:Y:S01]  /*0840*/  IADD3 R11, PT, PT, R12.reuse, 0x7f, -R11 ;  /* 0x0000007f0c0b7810 */ /* 0x040fe20007ffe80b */
[----:B------:R-:W-:Y:S02]  /*0850*/  IMAD R0, R12, -0x800000, R13 ;  /* 0xff8000000c007824 */ /* 0x000fe400078e020d */
[----:B------:R-:W0:Y:S01]  /*0860*/  MUFU.RCP R14, R3 ;  /* 0x00000003000e7308 */ /* 0x000e220000001000 */
[----:B------:R-:W-:Y:S01]  /*0870*/  FADD.FTZ R15, -R3, -RZ ;  /* 0x800000ff030f7221 */ /* 0x000fe20000010100 */
[----:B------:R-:W-:-:S03]  /*0880*/  IMAD.IADD R11, R11, 0x1, R10 ;  /* 0x000000010b0b7824 */ /* 0x000fc600078e020a */
[----:B0-----:R-:W-:-:S04]  /*0890*/  FFMA R17, R14, R15, 1 ;  /* 0x3f8000000e117423 */ /* 0x001fc8000000000f */
[----:B------:R-:W-:-:S04]  /*08a0*/  FFMA R16, R14, R17, R14 ;  /* 0x000000110e107223 */ /* 0x000fc8000000000e */
[----:B------:R-:W-:-:S04]  /*08b0*/  FFMA R13, R0, R16, RZ ;  /* 0x00000010000d7223 */ /* 0x000fc800000000ff */
[----:B------:R-:W-:-:S04]  /*08c0*/  FFMA R14, R15, R13, R0 ;  /* 0x0000000d0f0e7223 */ /* 0x000fc80000000000 */
[----:B------:R-:W-:-:S04]  /*08d0*/  FFMA R13, R16, R14, R13 ;  /* 0x0000000e100d7223 */ /* 0x000fc8000000000d */
[----:B------:R-:W-:-:S04]  /*08e0*/  FFMA R14, R15, R13, R0 ;  /* 0x0000000d0f0e7223 */ /* 0x000fc80000000000 */
[----:B------:R-:W-:-:S05]  /*08f0*/  FFMA R0, R16, R14, R13 ;  /* 0x0000000e10007223 */ /* 0x000fca000000000d */
[----:B------:R-:W-:-:S04]  /*0900*/  SHF.R.U32.HI R3, RZ, 0x17, R0 ;  /* 0x00000017ff037819 */ /* 0x000fc80000011600 */
[----:B------:R-:W-:-:S05]  /*0910*/  LOP3.LUT R3, R3, 0xff, RZ, 0xc0, !PT ;  /* 0x000000ff03037812 */ /* 0x000fca00078ec0ff */
[----:B------:R-:W-:-:S04]  /*0920*/  IMAD.IADD R15, R3, 0x1, R11 ;  /* 0x00000001030f7824 */ /* 0x000fc800078e020b */
[----:B------:R-:W-:-:S05]  /*0930*/  VIADD R3, R15, 0xffffffff ;  /* 0xffffffff0f037836 */ /* 0x000fca0000000000 */
[----:B------:R-:W-:-:S13]  /*0940*/  ISETP.GE.U32.AND P0, PT, R3, 0xfe, PT ;  /* 0x000000fe0300780c */ /* 0x000fda0003f06070 */
[----:B------:R-:W-:Y:S05]  /*0950*/  @!P0 BRA `(.L_x_13) ;  /* 0x0000000000808947 */ /* 0x000fea0003800000 */
[----:B------:R-:W-:-:S13]  /*0960*/  ISETP.GT.AND P0, PT, R15, 0xfe, PT ;  /* 0x000000fe0f00780c */ /* 0x000fda0003f04270 */
[----:B------:R-:W-:Y:S05]  /*0970*/  @P0 BRA `(.L_x_14) ;  /* 0x00000000006c0947 */ /* 0x000fea0003800000 */
[----:B------:R-:W-:-:S13]  /*0980*/  ISETP.GE.AND P0, PT, R15, 0x1, PT ;  /* 0x000000010f00780c */ /* 0x000fda0003f06270 */
[----:B------:R-:W-:Y:S05]  /*0990*/  @P0 BRA `(.L_x_15) ;  /* 0x0000000000740947 */ /* 0x000fea0003800000 */
[----:B------:R-:W-:Y:S02]  /*09a0*/  ISETP.GE.AND P0, PT, R15, -0x18, PT ;  /* 0xffffffe80f00780c */ /* 0x000fe40003f06270 */
[----:B------:R-:W-:-:S11]  /*09b0*/  LOP3.LUT R0, R0, 0x80000000, RZ, 0xc0, !PT ;  /* 0x8000000000007812 */ /* 0x000fd600078ec0ff */
[----:B------:R-:W-:Y:S05]  /*09c0*/  @!P0 BRA `(.L_x_15) ;  /* 0x0000000000688947 */ /* 0x000fea0003800000 */
[CCC-:B------:R-:W-:Y:S01]  /*09d0*/  FFMA.RZ R3, R16.reuse, R14.reuse, R13.reuse ;  /* 0x0000000e10037223 */ /* 0x1c0fe2000000c00d */
[C---:B------:R-:W-:Y:S02]  /*09e0*/  VIADD R12, R15.reuse, 0x20 ;  /* 0x000000200f0c7836 */ /* 0x040fe40000000000 */
[CCC-:B------:R-:W-:Y:S01]  /*09f0*/  FFMA.RM R10, R16.reuse, R14.reuse, R13.reuse ;  /* 0x0000000e100a7223 */ /* 0x1c0fe2000000400d */
[----:B------:R-:W-:Y:S02]  /*0a00*/  ISETP.NE.AND P2, PT, R15, RZ, PT ;  /* 0x000000ff0f00720c */ /* 0x000fe40003f45270 */
[----:B------:R-:W-:Y:S01]  /*0a10*/  LOP3.LUT R11, R3, 0x7fffff, RZ, 0xc0, !PT ;  /* 0x007fffff030b7812 */ /* 0x000fe200078ec0ff */
[----:B------:R-:W-:Y:S01]  /*0a20*/  FFMA.RP R3, R16, R14, R13 ;  /* 0x0000000e10037223 */ /* 0x000fe2000000800d */
[----:B------:R-:W-:Y:S01]  /*0a30*/  IMAD.MOV R13, RZ, RZ, -R15 ;  /* 0x000000ffff0d7224 */ /* 0x000fe200078e0a0f */
[----:B------:R-:W-:Y:S02]  /*0a40*/  ISETP.NE.AND P1, PT, R15, RZ, PT ;  /* 0x000000ff0f00720c */ /* 0x000fe40003f25270 */
[----:B------:R-:W-:-:S02]  /*0a50*/  LOP3.LUT R11, R11, 0x800000, RZ, 0xfc, !PT ;  /* 0x008000000b0b7812 */ /* 0x000fc400078efcff */
[----:B------:R-:W-:Y:S02]  /*0a60*/  FSETP.NEU.FTZ.AND P0, PT, R3, R10, PT ;  /* 0x0000000a0300720b */ /* 0x000fe40003f1d000 */
[----:B------:R-:W-:Y:S02]  /*0a70*/  SHF.L.U32 R12, R11, R12, RZ ;  /* 0x0000000c0b0c7219 */ /* 0x000fe400000006ff */
[----:B------:R-:W-:Y:S02]  /*0a80*/  SEL R10, R13, RZ, P2 ;  /* 0x000000ff0d0a7207 */ /* 0x000fe40001000000 */
[----:B------:R-:W-:Y:S02]  /*0a90*/  ISETP.NE.AND P1, PT, R12, RZ, P1 ;  /* 0x000000ff0c00720c */ /* 0x000fe40000f25270 */
[----:B------:R-:W-:Y:S02]  /*0aa0*/  SHF.R.U32.HI R10, RZ, R10, R11 ;  /* 0x0000000aff0a7219 */ /* 0x000fe4000001160b */
[----:B------:R-:W-:-:S02]  /*0ab0*/  PLOP3.LUT P0, PT, P0, P1, PT, 0xf8, 0x8f ;  /* 0x00000000008f781c */ /* 0x000fc40000703f70 */
[----:B------:R-:W-:Y:S02]  /*0ac0*/  SHF.R.U32.HI R12, RZ, 0x1, R10 ;  /* 0x00000001ff0c7819 */ /* 0x000fe4000001160a */
[----:B------:R-:W-:-:S04]  /*0ad0*/  SEL R3, RZ, 0x1, !P0 ;  /* 0x00000001ff037807 */ /* 0x000fc80004000000 */
[----:B------:R-:W-:-:S04]  /*0ae0*/  LOP3.LUT R3, R3, 0x1, R12, 0xf8, !PT ;  /* 0x0000000103037812 */ /* 0x000fc800078ef80c */
[----:B------:R-:W-:-:S05]  /*0af0*/  LOP3.LUT R3, R3, R10, RZ, 0xc0, !PT ;  /* 0x0000000a03037212 */ /* 0x000fca00078ec0ff */
[----:B------:R-:W-:-:S05]  /*0b00*/  IMAD.IADD R3, R12, 0x1, R3 ;  /* 0x000000010c037824 */ /* 0x000fca00078e0203 */
[----:B------:R-:W-:Y:S01]  /*0b10*/  LOP3.LUT R0, R3, R0, RZ, 0xfc, !PT ;  /* 0x0000000003007212 */ /* 0x000fe200078efcff */
[----:B------:R-:W-:Y:S06]  /*0b20*/  BRA `(.L_x_15) ;  /* 0x0000000000107947 */ /* 0x000fec0003800000 */
.L_x_14:
[----:B------:R-:W-:-:S04]  /*0b30*/  LOP3.LUT R0, R0, 0x80000000, RZ, 0xc0, !PT ;  /* 0x8000000000007812 */ /* 0x000fc800078ec0ff */
[----:B------:R-:W-:Y:S01]  /*0b40*/  LOP3.LUT R0, R0, 0x7f800000, RZ, 0xfc, !PT ;  /* 0x7f80000000007812 */ /* 0x000fe200078efcff */
[----:B------:R-:W-:Y:S06]  /*0b50*/  BRA `(.L_x_15) ;  /* 0x0000000000047947 */ /* 0x000fec0003800000 */
.L_x_13:
[----:B------:R-:W-:-:S07]  /*0b60*/  IMAD R0, R11, 0x800000, R0 ;  /* 0x008000000b007824 */ /* 0x000fce00078e0200 */
.L_x_15:
[----:B------:R-:W-:Y:S05]  /*0b70*/  BSYNC.RECONVERGENT B3 ;  /* 0x0000000000037941 */ /* 0x000fea0003800200 */
.L_x_12:
[----:B------:R-:W-:Y:S05]  /*0b80*/  BRA `(.L_x_16) ;  /* 0x0000000000207947 */ /* 0x000fea0003800000 */
.L_x_11:
[----:B------:R-:W-:-:S04]  /*0b90*/  LOP3.LUT R0, R14, 0x80000000, R13, 0x48, !PT ;  /* 0x800000000e007812 */ /* 0x000fc800078e480d */
[----:B------:R-:W-:Y:S01]  /*0ba0*/  LOP3.LUT R0, R0, 0x7f800000, RZ, 0xfc, !PT ;  /* 0x7f80000000007812 */ /* 0x000fe200078efcff */
[----:B------:R-:W-:Y:S06]  /*0bb0*/  BRA `(.L_x_16) ;  /* 0x0000000000147947 */ /* 0x000fec0003800000 */
.L_x_10:
[----:B------:R-:W-:Y:S01]  /*0bc0*/  LOP3.LUT R0, R14, 0x80000000, R13, 0x48, !PT ;  /* 0x800000000e007812 */ /* 0x000fe200078e480d */
[----:B------:R-:W-:Y:S06]  /*0bd0*/  BRA `(.L_x_16) ;  /* 0x00000000000c7947 */ /* 0x000fec0003800000 */
.L_x_9:
[----:B------:R-:W0:Y:S01]  /*0be0*/  MUFU.RSQ R0, -QNAN ;  /* 0xffc0000000007908 */ /* 0x000e220000001400 */
[----:B------:R-:W-:Y:S05]  /*0bf0*/  BRA `(.L_x_16) ;  /* 0x0000000000047947 */ /* 0x000fea0003800000 */
.L_x_8:
[----:B------:R-:W-:-:S07]  /*0c00*/  FADD.FTZ R0, R0, R3 ;  /* 0x0000000300007221 */ /* 0x000fce0000010000 */
.L_x_16:
[----:B------:R-:W-:Y:S05]  /*0c10*/  BSYNC.RECONVERGENT B2 ;  /* 0x0000000000027941 */ /* 0x000fea0003800200 */
.L_x_6:
[----:B------:R-:W-:Y:S02]  /*0c20*/  IMAD.MOV.U32 R10, RZ, RZ, R8 ;  /* 0x000000ffff0a7224 */ /* 0x000fe400078e0008 */
[----:B------:R-:W-:-:S04]  /*0c30*/  IMAD.MOV.U32 R11, RZ, RZ, 0x0 ;  /* 0x00000000ff0b7424 */ /* 0x000fc800078e00ff */
[----:B0-----:R-:W-:Y:S05]  /*0c40*/  RET.REL.NODEC R10 `(_Z12updateKernelPfPiS_S_ii) ;  /* 0xfffffff00aec7950 */ /* 0x001fea0003c3ffff */
.L_x_17:
[----:B------:R-:W-:-:S00]  /*0c50*/  BRA `(.L_x_17) ;  /* 0xfffffffc00fc7947 */ /* 0x000fc0000383ffff */
[----:B------:R-:W-:-:S00]  /*0c60*/  NOP ;  /* 0x0000000000007918 */ /* 0x000fc00000000000 */
        /* <DEDUP_REMOVED lines=9> */
.L_x_118:


//--------------------- .text._Z14labelingKernelPfS_S_PiS0_iii --------------------------
	.section	.text._Z14labelingKernelPfS_S_PiS0_iii,"ax",@progbits
	.align	128
        .global         _Z14labelingKernelPfS_S_PiS0_iii
        .type           _Z14labelingKernelPfS_S_PiS0_iii,@function
        .size           _Z14labelingKernelPfS_S_PiS0_iii,(.L_x_120 - _Z14labelingKernelPfS_S_PiS0_iii)
        .other          _Z14labelingKernelPfS_S_PiS0_iii,@"STO_CUDA_ENTRY STV_DEFAULT"
_Z14labelingKernelPfS_S_PiS0_iii:
.text._Z14labelingKernelPfS_S_PiS0_iii:
[----:B------:R-:W-:Y:S01]  /*0000*/  LDC R1, c[0x0][0x37c] ;  /* 0x0000df00ff017b82 */ /* 0x000fe20000000800 */
[----:B------:R-:W0:Y:S01]  /*0010*/  S2R R0, SR_TID.X ;  /* 0x0000000000007919 */ /* 0x000e220000002100 */
[----:B------:R-:W1:Y:S06]  /*0020*/  LDCU UR5, c[0x0][0x3b0] ;  /* 0x00007600ff0577ac */ /* 0x000e6c0008000800 */
[----:B------:R-:W2:Y:S01]  /*0030*/  S2UR UR4, SR_CTAID.X ;  /* 0x00000000000479c3 */ /* 0x000ea20000002500 */
[----:B------:R-:W-:Y:S01]  /*0040*/  BSSY.RECONVERGENT B0, `(.L_x_18) ;  /* 0x0000018000007945 */ /* 0x000fe20003800200 */
[----:B------:R-:W3:Y:S06]  /*0050*/  LDCU UR6, c[0x0][0x3ac] ;  /* 0x00007580ff0677ac */ /* 0x000eec0008000800 */
[----:B------:R-:W2:Y:S08]  /*0060*/  LDC R3, c[0x0][0x360] ;  /* 0x0000d800ff037b82 */ /* 0x000eb00000000800 */
[----:B------:R-:W4:Y:S01]  /*0070*/  LDC.64 R16, c[0x0][0x380] ;  /* 0x0000e000ff107b82 */ /* 0x000f220000000a00 */
[----:B-1----:R-:W-:-:S02]  /*0080*/  MOV R5, UR5 ;  /* 0x0000000500057c02 */ /* 0x002fc40008000f00 */
[----:B---3--:R-:W-:Y:S01]  /*0090*/  MOV R2, UR6 ;  /* 0x0000000600027c02 */ /* 0x008fe20008000f00 */
[----:B------:R-:W1:Y:S04]  /*00a0*/  LDCU.64 UR6, c[0x0][0x358] ;  /* 0x00006b00ff0677ac */ /* 0x000e680008000a00 */
[----:B------:R-:W-:-:S05]  /*00b0*/  IMAD R7, R5, R2, RZ ;  /* 0x0000000205077224 */ /* 0x000fca00078e02ff */
[----:B0-----:R-:W-:Y:S01]  /*00c0*/  ISETP.GE.AND P0, PT, R0, R7, PT ;  /* 0x000000070000720c */ /* 0x001fe20003f06270 */
[----:B--2---:R-:W-:-:S12]  /*00d0*/  IMAD R19, R3, UR4, R0 ;  /* 0x0000000403137c24 */ /* 0x004fd8000f8e0200 */
[----:B-1----:R-:W-:Y:S05]  /*00e0*/  @P0 BRA `(.L_x_19) ;  /* 0x0000000000340947 */ /* 0x002fea0003800000 */
[----:B------:R-:W0:Y:S01]  /*00f0*/  S2R R13, SR_CgaCtaId ;  /* 0x00000000000d7919 */ /* 0x000e220000008800 */
[----:B------:R-:W1:Y:S01]  /*0100*/  LDC.64 R8, c[0x0][0x390] ;  /* 0x0000e400ff087b82 */ /* 0x000e620000000a00 */
[----:B------:R-:W-:-:S04]  /*0110*/  MOV R4, 0x400 ;  /* 0x0000040000047802 */ /* 0x000fc80000000f00 */
[----:B------:R-:W-:Y:S02]  /*0120*/  IADD3 R6, PT, PT, R4, 0xfa0, RZ ;  /* 0x00000fa004067810 */ /* 0x000fe40007ffe0ff */
[----:B------:R-:W-:Y:S02]  /*0130*/  MOV R4, R0 ;  /* 0x0000000000047202 */ /* 0x000fe40000000f00 */
[----:B0-----:R-:W-:-:S07]  /*0140*/  LEA R13, R13, R6, 0x18 ;  /* 0x000000060d0d7211 */ /* 0x001fce00078ec0ff */
.L_x_20:
[----:B01----:R-:W-:-:S06]  /*0150*/  IMAD.WIDE R10, R4, 0x4, R8 ;  /* 0x00000004040a7825 */ /* 0x003fcc00078e0208 */
[----:B------:R-:W2:Y:S01]  /*0160*/  LDG.E R10, desc[UR6][R10.64] ;  /* 0x000000060a0a7981 */ /* 0x000ea2000c1e1900 */
[----:B------:R-:W-:Y:S01]  /*0170*/  LEA R15, R4, R13, 0x2 ;  /* 0x0000000d040f7211 */ /* 0x000fe200078e10ff */
[----:B------:R-:W-:-:S05]  /*0180*/  IMAD.IADD R4, R3, 0x1, R4 ;  /* 0x0000000103047824 */ /* 0x000fca00078e0204 */
[----:B------:R-:W-:Y:S01]  /*0190*/  ISETP.GE.AND P0, PT, R4, R7, PT ;  /* 0x000000070400720c */ /* 0x000fe20003f06270 */
[----:B--2---:R0:W-:-:S12]  /*01a0*/  STS [R15], R10 ;  /* 0x0000000a0f007388 */ /* 0x0041d80000000800 */
[----:B------:R-:W-:Y:S05]  /*01b0*/  @!P0 BRA `(.L_x_20) ;  /* 0xfffffffc00e48947 */ /* 0x000fea000383ffff */
.L_x_19:
[----:B------:R-:W-:Y:S05]  /*01c0*/  BSYNC.RECONVERGENT B0 ;  /* 0x0000000000007941 */ /* 0x000fea0003800200 */
.L_x_18:
[----:B------:R-:W1:Y:S01]  /*01d0*/  LDCU UR4, c[0x0][0x3a8] ;  /* 0x00007500ff0477ac */ /* 0x000e620008000800 */
[C---:B------:R-:W-:Y:S01]  /*01e0*/  IMAD R4, R19.reuse, R2, RZ ;  /* 0x0000000213047224 */ /* 0x040fe200078e02ff */
[----:B------:R-:W-:Y:S01]  /*01f0*/  BSSY.RECONVERGENT B0, `(.L_x_21) ;  /* 0x0000198000007945 */ /* 0x000fe20003800200 */
[----:B------:R-:W-:Y:S02]  /*0200*/  HFMA2 R18, -RZ, RZ, 0, 0 ;  /* 0x00000000ff127431 */ /* 0x000fe400000001ff */
[----:B----4-:R-:W-:Y:S01]  /*0210*/  IMAD.WIDE R16, R4, 0x4, R16 ;  /* 0x0000000404107825 */ /* 0x010fe200078e0210 */
[----:B------:R-:W-:Y:S01]  /*0220*/  BAR.SYNC.DEFER_BLOCKING 0x0 ;  /* 0x0000000000007b1d */ /* 0x000fe20000010000 */
[----:B-1----:R-:W-:-:S13]  /*0230*/  ISETP.GE.AND P0, PT, R19, UR4, PT ;  /* 0x0000000413007c0c */ /* 0x002fda000bf06270 */
[----:B------:R-:W-:Y:S05]  /*0240*/  @P0 BRA `(.L_x_22) ;  /* 0x0000001800480947 */ /* 0x000fea0003800000 */
[----:B------:R-:W-:Y:S02]  /*0250*/  ISETP.GE.AND P0, PT, R2, 0x1, PT ;  /* 0x000000010200780c */ /* 0x000fe40003f06270 */
[----:B------:R-:W-:-:S11]  /*0260*/  MOV R12, RZ ;  /* 0x000000ff000c7202 */ /* 0x000fd60000000f00 */
[----:B------:R-:W-:Y:S05]  /*0270*/  @!P0 BRA `(.L_x_23) ;  /* 0x0000000800788947 */ /* 0x000fea0003800000 */
[C---:B------:R-:W-:Y:S01]  /*0280*/  ISETP.GE.U32.AND P2, PT, R2.reuse, 0x10, PT ;  /* 0x000000100200780c */ /* 0x040fe20003f46070 */
[----:B------:R-:W-:Y:S01]  /*0290*/  HFMA2 R21, -RZ, RZ, 0, 0 ;  /* 0x00000000ff157431 */ /* 0x000fe200000001ff */
[----:B------:R-:W-:Y:S02]  /*02a0*/  LOP3.LUT R18, R2, 0xf, RZ, 0xc0, !PT ;  /* 0x0000000f02127812 */ /* 0x000fe400078ec0ff */
[----:B------:R-:W-:Y:S02]  /*02b0*/  MOV R12, RZ ;  /* 0x000000ff000c7202 */ /* 0x000fe40000000f00 */
[----:B------:R-:W-:-:S07]  /*02c0*/  ISETP.NE.AND P1, PT, R18, RZ, PT ;  /* 0x000000ff1200720c */ /* 0x000fce0003f25270 */
[----:B------:R-:W-:Y:S06]  /*02d0*/  @!P2 BRA `(.L_x_24) ;  /* 0x000000040000a947 */ /* 0x000fec0003800000 */
[----:B------:R-:W1:Y:S01]  /*02e0*/  S2UR UR5, SR_CgaCtaId ;  /* 0x00000000000579c3 */ /* 0x000e620000008800 */
[----:B------:R-:W-:Y:S01]  /*02f0*/  UMOV UR4, 0x400 ;  /* 0x0000040000047882 */ /* 0x000fe20000000000 */
[----:B------:R-:W-:Y:S01]  /*0300*/  LOP3.LUT R21, R2, 0x7ffffff0, RZ, 0xc0, !PT ;  /* 0x7ffffff002157812 */ /* 0x000fe200078ec0ff */
[----:B------:R-:W-:Y:S01]  /*0310*/  UIADD3 UR4, UPT, UPT, UR4, 0xfa0, URZ ;  /* 0x00000fa004047890 */ /* 0x000fe2000fffe0ff */
[----:B------:R-:W-:Y:S01]  /*0320*/  MOV R12, RZ ;  /* 0x000000ff000c7202 */ /* 0x000fe20000000f00 */
[----:B------:R-:W-:Y:S02]  /*0330*/  IMAD.MOV.U32 R6, RZ, RZ, RZ ;  /* 0x000000ffff067224 */ /* 0x000fe400078e00ff */
[----:B-1----:R-:W-:-:S12]  /*0340*/  ULEA UR4, UR5, UR4, 0x18 ;  /* 0x0000000405047291 */ /* 0x002fd8000f8ec0ff */
.L_x_25:
[----:B------:R-:W-:-:S05]  /*0350*/  IMAD.WIDE.U32 R22, R6, 0x4, R16 ;  /* 0x0000000406167825 */ /* 0x000fca00078e0010 */
[----:B0-----:R-:W2:Y:S04]  /*0360*/  LDG.E R15, desc[UR6][R22.64] ;  /* 0x00000006160f7981 */ /* 0x001ea8000c1e1900 */
[----:B------:R-:W3:Y:S04]  /*0370*/  LDG.E R28, desc[UR6][R22.64+0x4] ;  /* 0x00000406161c7981 */ /* 0x000ee8000c1e1900 */
[----:B------:R-:W4:Y:S04]  /*0380*/  LDG.E R13, desc[UR6][R22.64+0x8] ;  /* 0x00000806160d7981 */ /* 0x000f28000c1e1900 */
[----:B------:R-:W5:Y:S01]  /*0390*/  LDG.E R14, desc[UR6][R22.64+0xc] ;  /* 0x00000c06160e7981 */ /* 0x000f62000c1e1900 */
[----:B------:R-:W-:-:S03]  /*03a0*/  LEA R20, R6, UR4, 0x2 ;  /* 0x0000000406147c11 */ /* 0x000fc6000f8e10ff */
[----:B------:R-:W5:Y:S04]  /*03b0*/  LDG.E R29, desc[UR6][R22.64+0x10] ;  /* 0x00001006161d7981 */ /* 0x000f68000c1e1900 */
[----:B------:R-:W5:Y:S04]  /*03c0*/  LDG.E R26, desc[UR6][R22.64+0x14] ;  /* 0x00001406161a7981 */ /* 0x000f68000c1e1900 */
[----:B------:R-:W5:Y:S04]  /*03d0*/  LDG.E R25, desc[UR6][R22.64+0x18] ;  /* 0x0000180616197981 */ /* 0x000f68000c1e1900 */
[----:B------:R-:W5:Y:S04]  /*03e0*/  LDG.E R24, desc[UR6][R22.64+0x1c] ;  /* 0x00001c0616187981 */ /* 0x000f68000c1e1900 */
[----:B------:R-:W5:Y:S04]  /*03f0*/  LDG.E R27, desc[UR6][R22.64+0x20] ;  /* 0x00002006161b7981 */ /* 0x000f68000c1e1900 */
[----:B------:R-:W2:Y:S02]  /*0400*/  LDS.128 R8, [R20] ;  /* 0x0000000014087984 */ /* 0x000ea40000000c00 */
[----:B--2---:R-:W-:-:S04]  /*0410*/  FADD R15, R15, -R8 ;  /* 0x800000080f0f7221 */ /* 0x004fc80000000000 */
[----:B------:R-:W-:Y:S01]  /*0420*/  FFMA R12, R15, R15, R12 ;  /* 0x0000000f0f0c7223 */ /* 0x000fe2000000000c */
[----:B---3--:R-:W-:Y:S02]  /*0430*/  FADD R9, -R9, R28 ;  /* 0x0000001c09097221 */ /* 0x008fe40000000100 */
[----:B------:R-:W2:Y:S01]  /*0440*/  LDG.E R28, desc[UR6][R22.64+0x24] ;  /* 0x00002406161c7981 */ /* 0x000ea2000c1e1900 */
[----:B----4-:R-:W-:Y:S01]  /*0450*/  FADD R13, -R10, R13 ;  /* 0x0000000d0a0d7221 */ /* 0x010fe20000000100 */
[----:B------:R-:W-:Y:S01]  /*0460*/  FFMA R12, R9, R9, R12 ;  /* 0x00000009090c7223 */ /* 0x000fe2000000000c */
[----:B-----5:R-:W-:-:S03]  /*0470*/  FADD R11, -R11, R14 ;  /* 0x0000000e0b0b7221 */ /* 0x020fc60000000100 */
[----:B------:R-:W-:Y:S02]  /*0480*/  FFMA R8, R13, R13, R12 ;  /* 0x0000000d0d087223 */ /* 0x000fe4000000000c */
[----:B------:R-:W0:Y:S02]  /*0490*/  LDS.128 R12, [R20+0x10] ;  /* 0x00001000140c7984 */ /* 0x000e240000000c00 */
[----:B------:R-:W-:Y:S01]  /*04a0*/  FFMA R8, R11, R11, R8 ;  /* 0x0000000b0b087223 */ /* 0x000fe20000000008 */
[----:B0-----:R-:W-:Y:S01]  /*04b0*/  FADD R29, R29, -R12 ;  /* 0x8000000c1d1d7221 */ /* 0x001fe20000000000 */
[----:B------:R-:W-:Y:S01]  /*04c0*/  FADD R13, -R13, R26 ;  /* 0x0000001a0d0d7221 */ /* 0x000fe20000000100 */
[----:B------:R-:W-:Y:S01]  /*04d0*/  FADD R14, -R14, R25 ;  /* 0x000000190e0e7221 */ /* 0x000fe20000000100 */
[----:B------:R-:W3:Y:S01]  /*04e0*/  LDG.E R26, desc[UR6][R22.64+0x2c] ;  /* 0x00002c06161a7981 */ /* 0x000ee2000c1e1900 */
[----:B------:R-:W-:-:S03]  /*04f0*/  FFMA R8, R29, R29, R8 ;  /* 0x0000001d1d087223 */ /* 0x000fc60000000008 */
[----:B------:R-:W4:Y:S01]  /*0500*/  LDG.E R25, desc[UR6][R22.64+0x28] ;  /* 0x0000280616197981 */ /* 0x000f22000c1e1900 */
[----:B------:R-:W-:-:S03]  /*0510*/  FFMA R13, R13, R13, R8 ;  /* 0x0000000d0d0d7223 */ /* 0x000fc60000000008 */
[----:B------:R-:W0:Y:S01]  /*0520*/  LDS.128 R8, [R20+0x20] ;  /* 0x0000200014087984 */ /* 0x000e220000000c00 */
[----:B------:R-:W-:Y:S01]  /*0530*/  FADD R24, -R15, R24 ;  /* 0x000000180f187221 */ /* 0x000fe20000000100 */
[----:B------:R-:W-:Y:S02]  /*0540*/  FFMA R13, R14, R14, R13 ;  /* 0x0000000e0e0d7223 */ /* 0x000fe4000000000d */
[----:B------:R-:W5:Y:S02]  /*0550*/  LDG.E R29, desc[UR6][R22.64+0x30] ;  /* 0x00003006161d7981 */ /* 0x000f64000c1e1900 */
[----:B------:R-:W-:Y:S02]  /*0560*/  FFMA R13, R24, R24, R13 ;  /* 0x00000018180d7223 */ /* 0x000fe4000000000d */
[----:B------:R-:W5:Y:S01]  /*0570*/  LDG.E R24, desc[UR6][R22.64+0x34] ;  /* 0x0000340616187981 */ /* 0x000f62000c1e1900 */
[----:B0-----:R-:W-:-:S03]  /*0580*/  FADD R12, R27, -R8 ;  /* 0x800000081b0c7221 */ /* 0x001fc60000000000 */
[----:B------:R-:W5:Y:S04]  /*0590*/  LDG.E R27, desc[UR6][R22.64+0x38] ;  /* 0x00003806161b7981 */ /* 0x000f68000c1e1900 */
[----:B------:R-:W5:Y:S01]  /*05a0*/  LDG.E R8, desc[UR6][R22.64+0x3c] ;  /* 0x00003c0616087981 */ /* 0x000f62000c1e1900 */
[----:B------:R-:W-:Y:S01]  /*05b0*/  FFMA R13, R12, R12, R13 ;  /* 0x0000000c0c0d7223 */ /* 0x000fe2000000000d */
[----:B------:R-:W-:-:S04]  /*05c0*/  IADD3 R6, PT, PT, R6, 0x10, RZ ;  /* 0x0000001006067810 */ /* 0x000fc80007ffe0ff */
[----:B------:R-:W-:Y:S01]  /*05d0*/  ISETP.NE.AND P2, PT, R6, R21, PT ;  /* 0x000000150600720c */ /* 0x000fe20003f45270 */
[----:B--2---:R-:W-:-:S04]  /*05e0*/  FADD R28, -R9, R28 ;  /* 0x0000001c091c7221 */ /* 0x004fc80000000100 */
[----:B------:R-:W-:Y:S02]  /*05f0*/  FFMA R28, R28, R28, R13 ;  /* 0x0000001c1c1c7223 */ /* 0x000fe4000000000d */
[----:B------:R-:W5:Y:S01]  /*0600*/  LDS.128 R12, [R20+0x30] ;  /* 0x00003000140c7984 */ /* 0x000f620000000c00 */
[----:B---3--:R-:W-:Y:S01]  /*0610*/  FADD R11, -R11, R26 ;  /* 0x0000001a0b0b7221 */ /* 0x008fe20000000100 */
[----:B----4-:R-:W-:-:S04]  /*0620*/  FADD R25, -R10, R25 ;  /* 0x000000190a197221 */ /* 0x010fc80000000100 */
[----:B------:R-:W-:-:S04]  /*0630*/  FFMA R28, R25, R25, R28 ;  /* 0x00000019191c7223 */ /* 0x000fc8000000001c */
[----:B------:R-:W-:Y:S01]  /*0640*/  FFMA R28, R11, R11, R28 ;  /* 0x0000000b0b1c7223 */ /* 0x000fe2000000001c */
[----:B-----5:R-:W-:Y:S01]  /*0650*/  FADD R29, R29, -R12 ;  /* 0x8000000c1d1d7221 */ /* 0x020fe20000000000 */
[----:B------:R-:W-:-:S03]  /*0660*/  FADD R13, -R13, R24 ;  /* 0x000000180d0d7221 */ /* 0x000fc60000000100 */
[----:B------:R-:W-:-:S04]  /*0670*/  FFMA R28, R29, R29, R28 ;  /* 0x0000001d1d1c7223 */ /* 0x000fc8000000001c */
[----:B------:R-:W-:Y:S01]  /*0680*/  FFMA R28, R13, R13, R28 ;  /* 0x0000000d0d1c7223 */ /* 0x000fe2000000001c */
[----:B------:R-:W-:Y:S01]  /*0690*/  FADD R27, -R14, R27 ;  /* 0x0000001b0e1b7221 */ /* 0x000fe20000000100 */
[----:B------:R-:W-:-:S03]  /*06a0*/  FADD R15, -R15, R8 ;  /* 0x000000080f0f7221 */ /* 0x000fc60000000100 */
[----:B------:R-:W-:-:S04]  /*06b0*/  FFMA R28, R27, R27, R28 ;  /* 0x0000001b1b1c7223 */ /* 0x000fc8000000001c */
[----:B------:R-:W-:Y:S01]  /*06c0*/  FFMA R12, R15, R15, R28 ;  /* 0x0000000f0f0c7223 */ /* 0x000fe2000000001c */
[----:B------:R-:W-:Y:S06]  /*06d0*/  @P2 BRA `(.L_x_25) ;  /* 0xfffffffc001c2947 */ /* 0x000fec000383ffff */
.L_x_24:
[----:B------:R-:W-:Y:S05]  /*06e0*/  @!P1 BRA `(.L_x_23) ;  /* 0x00000004005c9947 */ /* 0x000fea0003800000 */
[----:B------:R-:W-:Y:S02]  /*06f0*/  ISETP.GE.U32.AND P1, PT, R18, 0x8, PT ;  /* 0x000000081200780c */ /* 0x000fe40003f26070 */
[----:B------:R-:W-:-:S04]  /*0700*/  LOP3.LUT R22, R2, 0x7, RZ, 0xc0, !PT ;  /* 0x0000000702167812 */ /* 0x000fc800078ec0ff */
[----:B------:R-:W-:-:S07]  /*0710*/  ISETP.NE.AND P2, PT, R22, RZ, PT ;  /* 0x000000ff1600720c */ /* 0x000fce0003f45270 */
[----:B------:R-:W-:Y:S06]  /*0720*/  @!P1 BRA `(.L_x_26) ;  /* 0x00000000009c9947 */ /* 0x000fec0003800000 */
[----:B------:R-:W-:-:S05]  /*0730*/  IMAD.WIDE.U32 R8, R21, 0x4, R16 ;  /* 0x0000000415087825 */ /* 0x000fca00078e0010 */
[----:B------:R-:W2:Y:S04]  /*0740*/  LDG.E R24, desc[UR6][R8.64] ;  /* 0x0000000608187981 */ /* 0x000ea8000c1e1900 */
[----:B------:R-:W3:Y:S04]  /*0750*/  LDG.E R18, desc[UR6][R8.64+0x4] ;  /* 0x0000040608127981 */ /* 0x000ee8000c1e1900 */
[----:B0-----:R-:W4:Y:S04]  /*0760*/  LDG.E R10, desc[UR6][R8.64+0x8] ;  /* 0x00000806080a7981 */ /* 0x001f28000c1e1900 */
[----:B------:R-:W5:Y:S04]  /*0770*/  LDG.E R14, desc[UR6][R8.64+0xc] ;  /* 0x00000c06080e7981 */ /* 0x000f68000c1e1900 */
[----:B------:R-:W5:Y:S04]  /*0780*/  LDG.E R13, desc[UR6][R8.64+0x10] ;  /* 0x00001006080d7981 */ /* 0x000f68000c1e1900 */
[----:B------:R-:W5:Y:S04]  /*0790*/  LDG.E R11, desc[UR6][R8.64+0x14] ;  /* 0x00001406080b7981 */ /* 0x000f68000c1e1900 */
[----:B------:R-:W5:Y:S04]  /*07a0*/  LDG.E R6, desc[UR6][R8.64+0x18] ;  /* 0x0000180608067981 */ /* 0x000f68000c1e1900 */
[----:B------:R0:W5:Y:S01]  /*07b0*/  LDG.E R15, desc[UR6][R8.64+0x1c] ;  /* 0x00001c06080f7981 */ /* 0x000162000c1e1900 */
[----:B------:R-:W-:Y:S01]  /*07c0*/  MOV R20, 0x400 ;  /* 0x0000040000147802 */ /* 0x000fe20000000f00 */
[----:B------:R-:W1:Y:S03]  /*07d0*/  S2R R23, SR_CgaCtaId ;  /* 0x0000000000177919 */ /* 0x000e660000008800 */
[----:B------:R-:W-:-:S04]  /*07e0*/  IADD3 R20, PT, PT, R20, 0xfa0, RZ ;  /* 0x00000fa014147810 */ /* 0x000fc80007ffe0ff */
[----:B-1----:R-:W-:-:S04]  /*07f0*/  LEA R20, R23, R20, 0x18 ;  /* 0x0000001417147211 */ /* 0x002fc800078ec0ff */
[C---:B------:R-:W-:Y:S02]  /*0800*/  LEA R20, R21.reuse, R20, 0x2 ;  /* 0x0000001415147211 */ /* 0x040fe400078e10ff */
[----:B------:R-:W-:-:S03]  /*0810*/  IADD3 R21, PT, PT, R21, 0x8, RZ ;  /* 0x0000000815157810 */ /* 0x000fc60007ffe0ff */
[----:B------:R-:W2:Y:S04]  /*0820*/  LDS R27, [R20] ;  /* 0x00000000141b7984 */ /* 0x000ea80000000800 */
[----:B------:R-:W3:Y:S04]  /*0830*/  LDS R29, [R20+0x4] ;  /* 0x00000400141d7984 */ /* 0x000ee80000000800 */
[----:B------:R-:W4:Y:S04]  /*0840*/  LDS R25, [R20+0x8] ;  /* 0x0000080014197984 */ /* 0x000f280000000800 */
[----:B------:R-:W5:Y:S04]  /*0850*/  LDS R23, [R20+0xc] ;  /* 0x00000c0014177984 */ /* 0x000f680000000800 */
[----:B0-----:R-:W0:Y:S04]  /*0860*/  LDS R8, [R20+0x10] ;  /* 0x0000100014087984 */ /* 0x001e280000000800 */
[----:B------:R-:W1:Y:S01]  /*0870*/  LDS R9, [R20+0x18] ;  /* 0x0000180014097984 */ /* 0x000e620000000800 */
[----:B--2---:R-:W-:-:S04]  /*0880*/  FADD R27, R24, -R27 ;  /* 0x8000001b181b7221 */ /* 0x004fc80000000000 */
[----:B------:R-:W-:Y:S01]  /*0890*/  FFMA R27, R27, R27, R12 ;  /* 0x0000001b1b1b7223 */ /* 0x000fe2000000000c */
[----:B---3--:R-:W-:Y:S01]  /*08a0*/  FADD R24, R18, -R29 ;  /* 0x8000001d12187221 */ /* 0x008fe20000000000 */
[----:B------:R-:W2:Y:S01]  /*08b0*/  LDS R12, [R20+0x14] ;  /* 0x00001400140c7984 */ /* 0x000ea20000000800 */
[----:B----4-:R-:W-:Y:S02]  /*08c0*/  FADD R10, R10, -R25 ;  /* 0x800000190a0a7221 */ /* 0x010fe40000000000 */
[----:B------:R-:W-:Y:S01]  /*08d0*/  FFMA R27, R24, R24, R27 ;  /* 0x00000018181b7223 */ /* 0x000fe2000000001b */
[----:B------:R-:W3:Y:S01]  /*08e0*/  LDS R18, [R20+0x1c] ;  /* 0x00001c0014127984 */ /* 0x000ee20000000800 */
[----:B-----5:R-:W-:Y:S02]  /*08f0*/  FADD R14, R14, -R23 ;  /* 0x800000170e0e7221 */ /* 0x020fe40000000000 */
[----:B------:R-:W-:Y:S01]  /*0900*/  FFMA R27, R10, R10, R27 ;  /* 0x0000000a0a1b7223 */ /* 0x000fe2000000001b */
[----:B0-----:R-:W-:-:S03]  /*0910*/  FADD R8, R13, -R8 ;  /* 0x800000080d087221 */ /* 0x001fc60000000000 */
[----:B------:R-:W-:-:S04]  /*0920*/  FFMA R27, R14, R14, R27 ;  /* 0x0000000e0e1b7223 */ /* 0x000fc8000000001b */
[----:B------:R-:W-:Y:S01]  /*0930*/  FFMA R27, R8, R8, R27 ;  /* 0x00000008081b7223 */ /* 0x000fe2000000001b */
[----:B-1----:R-:W-:Y:S01]  /*0940*/  FADD R6, R6, -R9 ;  /* 0x8000000906067221 */ /* 0x002fe20000000000 */
[----:B--2---:R-:W-:-:S04]  /*0950*/  FADD R12, R11, -R12 ;  /* 0x8000000c0b0c7221 */ /* 0x004fc80000000000 */
[----:B------:R-:W-:Y:S01]  /*0960*/  FFMA R27, R12, R12, R27 ;  /* 0x0000000c0c1b7223 */ /* 0x000fe2000000001b */
[----:B---3--:R-:W-:-:S03]  /*0970*/  FADD R18, R15, -R18 ;  /* 0x800000120f127221 */ /* 0x008fc60000000000 */
[----:B------:R-:W-:-:S04]  /*0980*/  FFMA R27, R6, R6, R27 ;  /* 0x00000006061b7223 */ /* 0x000fc8000000001b */
[----:B------:R-:W-:-:S07]  /*0990*/  FFMA R12, R18, R18, R27 ;  /* 0x00000012120c7223 */ /* 0x000fce000000001b */
.L_x_26:
[----:B------:R-:W-:Y:S05]  /*09a0*/  @!P2 BRA `(.L_x_23) ;  /* 0x0000000000aca947 */ /* 0x000fea0003800000 */
[----:B------:R-:W-:Y:S02]  /*09b0*/  ISETP.GE.U32.AND P1, PT, R22, 0x4, PT ;  /* 0x000000041600780c */ /* 0x000fe40003f26070 */
[----:B0-----:R-:W-:-:S04]  /*09c0*/  LOP3.LUT R15, R2, 0x3, RZ, 0xc0, !PT ;  /* 0x00000003020f7812 */ /* 0x001fc800078ec0ff */
[----:B------:R-:W-:-:S07]  /*09d0*/  ISETP.NE.AND P2, PT, R15, RZ, PT ;  /* 0x000000ff0f00720c */ /* 0x000fce0003f45270 */
[----:B------:R-:W-:Y:S06]  /*09e0*/  @!P1 BRA `(.L_x_27) ;  /* 0x00000000005c9947 */ /* 0x000fec0003800000 */
[----:B------:R-:W-:-:S05]  /*09f0*/  IMAD.WIDE.U32 R8, R21, 0x4, R16 ;  /* 0x0000000415087825 */ /* 0x000fca00078e0010 */
[----:B------:R-:W2:Y:S04]  /*0a00*/  LDG.E R11, desc[UR6][R8.64] ;  /* 0x00000006080b7981 */ /* 0x000ea8000c1e1900 */
[----:B------:R-:W3:Y:S04]  /*0a10*/  LDG.E R20, desc[UR6][R8.64+0x4] ;  /* 0x0000040608147981 */ /* 0x000ee8000c1e1900 */
[----:B------:R-:W4:Y:S04]  /*0a20*/  LDG.E R6, desc[UR6][R8.64+0x8] ;  /* 0x0000080608067981 */ /* 0x000f28000c1e1900 */
[----:B------:R-:W5:Y:S01]  /*0a30*/  LDG.E R10, desc[UR6][R8.64+0xc] ;  /* 0x00000c06080a7981 */ /* 0x000f62000c1e1900 */
[----:B------:R-:W-:Y:S01]  /*0a40*/  MOV R13, 0x400 ;  /* 0x00000400000d7802 */ /* 0x000fe20000000f00 */
[----:B------:R-:W0:Y:S03]  /*0a50*/  S2R R14, SR_CgaCtaId ;  /* 0x00000000000e7919 */ /* 0x000e260000008800 */
[----:B------:R-:W-:-:S04]  /*0a60*/  IADD3 R13, PT, PT, R13, 0xfa0, RZ ;  /* 0x00000fa00d0d7810 */ /* 0x000fc80007ffe0ff */
[----:B0-----:R-:W-:-:S05]  /*0a70*/  LEA R14, R14, R13, 0x18 ;  /* 0x0000000d0e0e7211 */ /* 0x001fca00078ec0ff */
[C---:B------:R-:W-:Y:S01]  /*0a80*/  IMAD R14, R21.reuse, 0x4, R14 ;  /* 0x00000004150e7824 */ /* 0x040fe200078e020e */
[----:B------:R-:W-:-:S04]  /*0a90*/  IADD3 R21, PT, PT, R21, 0x4, RZ ;  /* 0x0000000415157810 */ /* 0x000fc80007ffe0ff */
[----:B------:R-:W2:Y:S04]  /*0aa0*/  LDS R18, [R14] ;  /* 0x000000000e127984 */ /* 0x000ea80000000800 */
[----:B------:R-:W3:Y:S04]  /*0ab0*/  LDS R13, [R14+0x4] ;  /* 0x000004000e0d7984 */ /* 0x000ee80000000800 */
[----:B------:R-:W4:Y:S04]  /*0ac0*/  LDS R23, [R14+0x8] ;  /* 0x000008000e177984 */ /* 0x000f280000000800 */
[----:B------:R-:W5:Y:S01]  /*0ad0*/  LDS R25, [R14+0xc] ;  /* 0x00000c000e197984 */ /* 0x000f620000000800 */
[----:B--2---:R-:W-:-:S04]  /*0ae0*/  FADD R11, R11, -R18 ;  /* 0x800000120b0b7221 */ /* 0x004fc80000000000 */
[----:B------:R-:W-:Y:S01]  /*0af0*/  FFMA R11, R11, R11, R12 ;  /* 0x0000000b0b0b7223 */ /* 0x000fe2000000000c */
[----:B---3--:R-:W-:Y:S01]  /*0b00*/  FADD R20, R20, -R13 ;  /* 0x8000000d14147221 */ /* 0x008fe20000000000 */
[----:B----4-:R-:W-:-:S03]  /*0b10*/  FADD R6, R6, -R23 ;  /* 0x8000001706067221 */ /* 0x010fc60000000000 */
[----:B------:R-:W-:Y:S01]  /*0b20*/  FFMA R11, R20, R20, R11 ;  /* 0x00000014140b7223 */ /* 0x000fe2000000000b */
[----:B-----5:R-:W-:-:S03]  /*0b30*/  FADD R10, R10, -R25 ;  /* 0x800000190a0a7221 */ /* 0x020fc60000000000 */
[----:B------:R-:W-:-:S04]  /*0b40*/  FFMA R11, R6, R6, R11 ;  /* 0x00000006060b7223 */ /* 0x000fc8000000000b */
[----:B------:R-:W-:-:S07]  /*0b50*/  FFMA R12, R10, R10, R11 ;  /* 0x0000000a0a0c7223 */ /* 0x000fce000000000b */
.L_x_27:
[----:B------:R-:W-:Y:S05]  /*0b60*/  @!P2 BRA `(.L_x_23) ;  /* 0x00000000003ca947 */ /* 0x000fea0003800000 */
[----:B------:R-:W0:Y:S01]  /*0b70*/  S2R R9, SR_CgaCtaId ;  /* 0x0000000000097919 */ /* 0x000e220000008800 */
[----:B------:R-:W-:Y:S01]  /*0b80*/  MOV R6, 0x400 ;  /* 0x0000040000067802 */ /* 0x000fe20000000f00 */
[----:B------:R-:W-:-:S03]  /*0b90*/  UMOV UR4, URZ ;  /* 0x000000ff00047c82 */ /* 0x000fc60008000000 */
[----:B------:R-:W-:-:S04]  /*0ba0*/  IADD3 R6, PT, PT, R6, 0xfa0, RZ ;  /* 0x00000fa006067810 */ /* 0x000fc80007ffe0ff */
[----:B0-----:R-:W-:-:S07]  /*0bb0*/  LEA R10, R9, R6, 0x18 ;  /* 0x00000006090a7211 */ /* 0x001fce00078ec0ff */
.L_x_28:
[----:B------:R-:W-:-:S06]  /*0bc0*/  IMAD.WIDE.U32 R8, R21, 0x4, R16 ;  /* 0x0000000415087825 */ /* 0x000fcc00078e0010 */
[----:B------:R-:W2:Y:S01]  /*0bd0*/  LDG.E R8, desc[UR6][R8.64] ;  /* 0x0000000608087981 */ /* 0x000ea2000c1e1900 */
[C---:B------:R-:W-:Y:S01]  /*0be0*/  LEA R6, R21.reuse, R10, 0x2 ;  /* 0x0000000a15067211 */ /* 0x040fe200078e10ff */
[----:B------:R-:W-:Y:S01]  /*0bf0*/  UIADD3 UR4, UPT, UPT, UR4, 0x1, URZ ;  /* 0x0000000104047890 */ /* 0x000fe2000fffe0ff */
[----:B------:R-:W-:-:S03]  /*0c00*/  IADD3 R21, PT, PT, R21, 0x1, RZ ;  /* 0x0000000115157810 */ /* 0x000fc60007ffe0ff */
[----:B------:R-:W2:Y:S02]  /*0c10*/  LDS R11, [R6] ;  /* 0x00000000060b7984 */ /* 0x000ea40000000800 */
[----:B------:R-:W-:Y:S01]  /*0c20*/  ISETP.NE.AND P1, PT, R15, UR4, PT ;  /* 0x000000040f007c0c */ /* 0x000fe2000bf25270 */
[----:B--2---:R-:W-:-:S04]  /*0c30*/  FADD R11, R8, -R11 ;  /* 0x8000000b080b7221 */ /* 0x004fc80000000000 */
[----:B------:R-:W-:-:S08]  /*0c40*/  FFMA R12, R11, R11, R12 ;  /* 0x0000000b0b0c7223 */ /* 0x000fd0000000000c */
[----:B------:R-:W-:Y:S05]  /*0c50*/  @P1 BRA `(.L_x_28) ;  /* 0xfffffffc00d81947 */ /* 0x000fea000383ffff */
.L_x_23:
[----:B------:R-:W-:Y:S01]  /*0c60*/  ISETP.GE.AND P1, PT, R5, 0x2, PT ;  /* 0x000000020500780c */ /* 0x000fe20003f26270 */
[----:B------:R-:W-:-:S12]  /*0c70*/  HFMA2 R18, -RZ, RZ, 0, 0 ;  /* 0x00000000ff127431 */ /* 0x000fd800000001ff */
[----:B------:R-:W-:Y:S05]  /*0c80*/  @!P1 BRA `(.L_x_29) ;  /* 0x0000000c00ac9947 */ /* 0x000fea0003800000 */
[----:B------:R-:W-:Y:S05]  /*0c90*/  @!P0 BRA `(.L_x_30) ;  /* 0x0000000c00348947 */ /* 0x000fea0003800000 */
[----:B0-----:R-:W-:Y:S01]  /*0ca0*/  LOP3.LUT R10, R2, 0x7ffffff0, RZ, 0xc0, !PT ;  /* 0x7ffffff0020a7812 */ /* 0x001fe200078ec0ff */
[----:B------:R-:W-:Y:S01]  /*0cb0*/  IMAD.MOV.U32 R18, RZ, RZ, RZ ;  /* 0x000000ffff127224 */ /* 0x000fe200078e00ff */
[----:B------:R-:W-:Y:S02]  /*0cc0*/  IADD3 R15, P0, PT, R16, 0x20, RZ ;  /* 0x00000020100f7810 */ /* 0x000fe40007f1e0ff */
[C---:B------:R-:W-:Y:S02]  /*0cd0*/  LOP3.LUT R22, R2.reuse, 0xf, RZ, 0xc0, !PT ;  /* 0x0000000f02167812 */ /* 0x040fe400078ec0ff */
[C---:B------:R-:W-:Y:S02]  /*0ce0*/  LOP3.LUT R21, R2.reuse, 0x7, RZ, 0xc0, !PT ;  /* 0x0000000702157812 */ /* 0x040fe400078ec0ff */
[----:B------:R-:W-:Y:S02]  /*0cf0*/  LOP3.LUT R14, R2, 0x3, RZ, 0xc0, !PT ;  /* 0x00000003020e7812 */ /* 0x000fe400078ec0ff */
[----:B------:R-:W-:-:S02]  /*0d00*/  MOV R13, 0x1 ;  /* 0x00000001000d7802 */ /* 0x000fc40000000f00 */
[----:B------:R-:W-:Y:S02]  /*0d10*/  IADD3 R10, PT, PT, -R10, RZ, RZ ;  /* 0x000000ff0a0a7210 */ /* 0x000fe40007ffe1ff */
[----:B------:R-:W-:-:S07]  /*0d20*/  IADD3.X R6, PT, PT, RZ, R17, RZ, P0, !PT ;  /* 0x00000011ff067210 */ /* 0x000fce00007fe4ff */
.L_x_36:
[----:B------:R-:W0:Y:S01]  /*0d30*/  LDCU UR4, c[0x0][0x3ac] ;  /* 0x00007580ff0477ac */ /* 0x000e220008000800 */
[----:B------:R-:W-:Y:S02]  /*0d40*/  HFMA2 R11, -RZ, RZ, 0, 0 ;  /* 0x00000000ff0b7431 */ /* 0x000fe400000001ff */
[----:B------:R-:W-:Y:S01]  /*0d50*/  IMAD.MOV.U32 R23, RZ, RZ, RZ ;  /* 0x000000ffff177224 */ /* 0x000fe200078e00ff */
[----:B0-----:R-:W-:-:S04]  /*0d60*/  MOV R2, UR4 ;  /* 0x0000000400027c02 */ /* 0x001fc80008000f00 */
[----:B------:R-:W-:-:S13]  /*0d70*/  ISETP.GE.U32.AND P0, PT, R2, 0x10, PT ;  /* 0x000000100200780c */ /* 0x000fda0003f06070 */
[----:B------:R-:W-:Y:S05]  /*0d80*/  @!P0 BRA `(.L_x_31) ;  /* 0x0000000400488947 */ /* 0x000fea0003800000 */
[----:B------:R-:W0:Y:S01]  /*0d90*/  S2R R9, SR_CgaCtaId ;  /* 0x0000000000097919 */ /* 0x000e220000008800 */
[----:B------:R-:W-:Y:S02]  /*0da0*/  MOV R5, 0x400 ;  /* 0x0000040000057802 */ /* 0x000fe40000000f00 */
[----:B------:R-:W-:Y:S02]  /*0db0*/  MOV R11, RZ ;  /* 0x000000ff000b7202 */ /* 0x000fe40000000f00 */
[----:B------:R-:W-:Y:S01]  /*0dc0*/  IADD3 R8, PT, PT, R5, 0xfa0, RZ ;  /* 0x00000fa005087810 */ /* 0x000fe20007ffe0ff */
[----:B------:R-:W-:Y:S01]  /*0dd0*/  IMAD R5, R13, R2, RZ ;  /* 0x000000020d057224 */ /* 0x000fe200078e02ff */
[----:B------:R-:W-:Y:S02]  /*0de0*/  LOP3.LUT R23, R2, 0x7ffffff0, RZ, 0xc0, !PT ;  /* 0x7ffffff002177812 */ /* 0x000fe400078ec0ff */
[----:B0-----:R-:W-:Y:S02]  /*0df0*/  LEA R20, R9, R8, 0x18 ;  /* 0x0000000809147211 */ /* 0x001fe400078ec0ff */
[----:B------:R-:W-:-:S02]  /*0e00*/  MOV R8, R15 ;  /* 0x0000000f00087202 */ /* 0x000fc40000000f00 */
[----:B------:R-:W-:Y:S01]  /*0e10*/  LEA R5, R5, R20, 0x2 ;  /* 0x0000001405057211 */ /* 0x000fe200078e10ff */
[----:B------:R-:W-:Y:S01]  /*0e20*/  IMAD.MOV.U32 R20, RZ, RZ, R10 ;  /* 0x000000ffff147224 */ /* 0x000fe200078e000a */
[----:B------:R-:W-:Y:S02]  /*0e30*/  MOV R9, R6 ;  /* 0x0000000600097202 */ /* 0x000fe40000000f00 */
[----:B------:R-:W-:-:S07]  /*0e40*/  IADD3 R5, PT, PT, R5, 0x20, RZ ;  /* 0x0000002005057810 */ /* 0x000fce0007ffe0ff */
.L_x_32:
[----:B------:R-:W2:Y:S04]  /*0e50*/  LDG.E R27, desc[UR6][R8.64+-0x20] ;  /* 0xffffe006081b7981 */ /* 0x000ea8000c1e1900 */
[----:B------:R-:W3:Y:S04]  /*0e60*/  LDG.E R26, desc[UR6][R8.64+-0x1c] ;  /* 0xffffe406081a7981 */ /* 0x000ee8000c1e1900 */
[----:B------:R-:W4:Y:S04]  /*0e70*/  LDG.E R25, desc[UR6][R8.64+-0x18] ;  /* 0xffffe80608197981 */ /* 0x000f28000c1e1900 */
[----:B------:R-:W5:Y:S04]  /*0e80*/  LDG.E R24, desc[UR6][R8.64+-0x14] ;  /* 0xffffec0608187981 */ /* 0x000f68000c1e1900 */
[----:B------:R-:W2:Y:S02]  /*0e90*/  LDS R28, [R5+-0x20] ;  /* 0xffffe000051c7984 */ /* 0x000ea40000000800 */
[----:B--2---:R-:W-:-:S02]  /*0ea0*/  FADD R28, R27, -R28 ;  /* 0x8000001c1b1c7221 */ /* 0x004fc40000000000 */
[----:B------:R-:W3:Y:S02]  /*0eb0*/  LDS R27, [R5+-0x1c] ;  /* 0xffffe400051b7984 */ /* 0x000ee40000000800 */
[----:B------:R-:W-:Y:S02]  /*0ec0*/  FFMA R11, R28, R28, R11 ;  /* 0x0000001c1c0b7223 */ /* 0x000fe4000000000b */
[----:B------:R-:W-:Y:S01]  /*0ed0*/  LDS R28, [R5+-0x10] ;  /* 0xfffff000051c7984 */ /* 0x000fe20000000800 */
[----:B---3--:R-:W-:-:S04]  /*0ee0*/  FADD R26, R26, -R27 ;  /* 0x8000001b1a1a7221 */ /* 0x008fc80000000000 */
[----:B------:R-:W-:Y:S02]  /*0ef0*/  FFMA R11, R26, R26, R11 ;  /* 0x0000001a1a0b7223 */ /* 0x000fe4000000000b */
[----:B------:R-:W4:Y:S02]  /*0f00*/  LDS R26, [R5+-0x18] ;  /* 0xffffe800051a7984 */ /* 0x000f240000000800 */
[----:B----4-:R-:W-:Y:S02]  /*0f10*/  FADD R26, R25, -R26 ;  /* 0x8000001a191a7221 */ /* 0x010fe40000000000 */
[----:B------:R-:W5:Y:S02]  /*0f20*/  LDS R25, [R5+-0x14] ;  /* 0xffffec0005197984 */ /* 0x000f640000000800 */
[----:B------:R-:W-:Y:S02]  /*0f30*/  FFMA R26, R26, R26, R11 ;  /* 0x0000001a1a1a7223 */ /* 0x000fe4000000000b */
[----:B------:R-:W2:Y:S01]  /*0f40*/  LDG.E R11, desc[UR6][R8.64+-0x10] ;  /* 0xfffff006080b7981 */ /* 0x000ea2000c1e1900 */
[----:B-----5:R-:W-:-:S03]  /*0f50*/  FADD R25, R24, -R25 ;  /* 0x8000001918197221 */ /* 0x020fc60000000000 */
[----:B------:R-:W3:Y:S01]  /*0f60*/  LDG.E R24, desc[UR6][R8.64+-0xc] ;  /* 0xfffff40608187981 */ /* 0x000ee2000c1e1900 */
[----:B------:R-:W-:-:S03]  /*0f70*/  FFMA R27, R25, R25, R26 ;  /* 0x00000019191b7223 */ /* 0x000fc6000000001a */
[----:B------:R-:W4:Y:S04]  /*0f80*/  LDG.E R26, desc[UR6][R8.64+-0x8] ;  /* 0xfffff806081a7981 */ /* 0x000f28000c1e1900 */
[----:B------:R-:W5:Y:S01]  /*0f90*/  LDG.E R25, desc[UR6][R8.64+-0x4] ;  /* 0xfffffc0608197981 */ /* 0x000f62000c1e1900 */
[----:B--2---:R-:W-:-:S03]  /*0fa0*/  FADD R28, R11, -R28 ;  /* 0x8000001c0b1c7221 */ /* 0x004fc60000000000 */
[----:B------:R-:W3:Y:S01]  /*0fb0*/  LDS R11, [R5+-0xc] ;  /* 0xfffff400050b7984 */ /* 0x000ee20000000800 */
[----:B------:R-:W-:-:S03]  /*0fc0*/  FFMA R27, R28, R28, R27 ;  /* 0x0000001c1c1b7223 */ /* 0x000fc6000000001b */
[----:B------:R-:W-:Y:S01]  /*0fd0*/  LDS R28, [R5] ;  /* 0x00000000051c7984 */ /* 0x000fe20000000800 */
[----:B---3--:R-:W-:-:S03]  /*0fe0*/  FADD R24, R24, -R11 ;  /* 0x8000000b18187221 */ /* 0x008fc60000000000 */
[----:B------:R-:W4:Y:S01]  /*0ff0*/  LDS R11, [R5+-0x8] ;  /* 0xfffff800050b7984 */ /* 0x000f220000000800 */
[----:B------:R-:W-:-:S03]  /*1000*/  FFMA R27, R24, R24, R27 ;  /* 0x00000018181b7223 */ /* 0x000fc6000000001b */
[----:B------:R-:W5:Y:S01]  /*1010*/  LDS R24, [R5+-0x4] ;  /* 0xfffffc0005187984 */ /* 0x000f620000000800 */
[----:B----4-:R-:W-:-:S03]  /*1020*/  FADD R26, R26, -R11 ;  /* 0x8000000b1a1a7221 */ /* 0x010fc60000000000 */
[----:B------:R-:W2:Y:S01]  /*1030*/  LDG.E R11, desc[UR6][R8.64] ;  /* 0x00000006080b7981 */ /* 0x000ea2000c1e1900 */
[----:B------:R-:W-:Y:S01]  /*1040*/  FFMA R27, R26, R26, R27 ;  /* 0x0000001a1a1b7223 */ /* 0x000fe2000000001b */
[----:B-----5:R-:W-:Y:S02]  /*1050*/  FADD R26, R25, -R24 ;  /* 0x80000018191a7221 */ /* 0x020fe40000000000 */
[----:B------:R-:W3:Y:S02]  /*1060*/  LDG.E R24, desc[UR6][R8.64+0x4] ;  /* 0x0000040608187981 */ /* 0x000ee4000c1e1900 */
[----:B------:R-:W-:Y:S02]  /*1070*/  FFMA R27, R26, R26, R27 ;  /* 0x0000001a1a1b7223 */ /* 0x000fe4000000001b */
[----:B------:R-:W4:Y:S04]  /*1080*/  LDG.E R26, desc[UR6][R8.64+0x8] ;  /* 0x00000806081a7981 */ /* 0x000f28000c1e1900 */
[----:B------:R-:W5:Y:S01]  /*1090*/  LDG.E R25, desc[UR6][R8.64+0xc] ;  /* 0x00000c0608197981 */ /* 0x000f62000c1e1900 */
[----:B--2---:R-:W-:-:S03]  /*10a0*/  FADD R28, R11, -R28 ;  /* 0x8000001c0b1c7221 */ /* 0x004fc60000000000 */
[----:B------:R-:W3:Y:S01]  /*10b0*/  LDS R11, [R5+0x4] ;  /* 0x00000400050b7984 */ /* 0x000ee20000000800 */
[----:B------:R-:W-:-:S03]  /*10c0*/  FFMA R27, R28, R28, R27 ;  /* 0x0000001c1c1b7223 */ /* 0x000fc6000000001b */
[----:B------:R-:W-:Y:S01]  /*10d0*/  LDS R28, [R5+0x10] ;  /* 0x00001000051c7984 */ /* 0x000fe20000000800 */
[----:B---3--:R-:W-:-:S03]  /*10e0*/  FADD R24, R24, -R11 ;  /* 0x8000000b18187221 */ /* 0x008fc60000000000 */
[----:B------:R-:W4:Y:S01]  /*10f0*/  LDS R11, [R5+0x8] ;  /* 0x00000800050b7984 */ /* 0x000f220000000800 */
[----:B------:R-:W-:-:S03]  /*1100*/  FFMA R27, R24, R24, R27 ;  /* 0x00000018181b7223 */ /* 0x000fc6000000001b */
[----:B------:R-:W5:Y:S01]  /*1110*/  LDS R24, [R5+0xc] ;  /* 0x00000c0005187984 */ /* 0x000f620000000800 */
[----:B----4-:R-:W-:-:S03]  /*1120*/  FADD R26, R26, -R11 ;  /* 0x8000000b1a1a7221 */ /* 0x010fc60000000000 */
[----:B------:R-:W2:Y:S01]  /*1130*/  LDG.E R11, desc[UR6][R8.64+0x10] ;  /* 0x00001006080b7981 */ /* 0x000ea2000c1e1900 */
[----:B------:R-:W-:Y:S01]  /*1140*/  FFMA R27, R26, R26, R27 ;  /* 0x0000001a1a1b7223 */ /* 0x000fe2000000001b */
[----:B-----5:R-:W-:Y:S02]  /*1150*/  FADD R26, R25, -R24 ;  /* 0x80000018191a7221 */ /* 0x020fe40000000000 */
[----:B------:R-:W3:Y:S04]  /*1160*/  LDG.E R24, desc[UR6][R8.64+0x14] ;  /* 0x0000140608187981 */ /* 0x000ee8000c1e1900 */
[----:B------:R-:W4:Y:S01]  /*1170*/  LDG.E R25, desc[UR6][R8.64+0x18] ;  /* 0x0000180608197981 */ /* 0x000f22000c1e1900 */
[----:B------:R-:W-:-:S03]  /*1180*/  FFMA R27, R26, R26, R27 ;  /* 0x0000001a1a1b7223 */ /* 0x000fc6000000001b */
[----:B------:R0:W5:Y:S01]  /*1190*/  LDG.E R26, desc[UR6][R8.64+0x1c] ;  /* 0x00001c06081a7981 */ /* 0x000162000c1e1900 */
[----:B------:R-:W-:-:S04]  /*11a0*/  IADD3 R20, PT, PT, R20, 0x10, RZ ;  /* 0x0000001014147810 */ /* 0x000fc80007ffe0ff */
[----:B------:R-:W-:Y:S02]  /*11b0*/  ISETP.NE.AND P0, PT, R20, RZ, PT ;  /* 0x000000ff1400720c */ /* 0x000fe40003f05270 */
[----:B0-----:R-:W-:-:S04]  /*11c0*/  IADD3 R8, P1, PT, R8, 0x40, RZ ;  /* 0x0000004008087810 */ /* 0x001fc80007f3e0ff */
[----:B------:R-:W-:Y:S01]  /*11d0*/  IADD3.X R9, PT, PT, RZ, R9, RZ, P1, !PT ;  /* 0x00000009ff097210 */ /* 0x000fe20000ffe4ff */
[----:B--2---:R-:W-:Y:S02]  /*11e0*/  FADD R28, R11, -R28 ;  /* 0x8000001c0b1c7221 */ /* 0x004fe40000000000 */
[----:B------:R-:W3:Y:S02]  /*11f0*/  LDS R11, [R5+0x14] ;  /* 0x00001400050b7984 */ /* 0x000ee40000000800 */
[----:B------:R-:W-:Y:S01]  /*1200*/  FFMA R27, R28, R28, R27 ;  /* 0x0000001c1c1b7223 */ /* 0x000fe2000000001b */
[----:B---3--:R-:W-:Y:S02]  /*1210*/  FADD R24, R24, -R11 ;  /* 0x8000000b18187221 */ /* 0x008fe40000000000 */
[----:B------:R-:W5:Y:S02]  /*1220*/  LDS R11, [R5+0x1c] ;  /* 0x00001c00050b7984 */ /* 0x000f640000000800 */
[----:B------:R-:W-:-:S02]  /*1230*/  FFMA R27, R24, R24, R27 ;  /* 0x00000018181b7223 */ /* 0x000fc4000000001b */
[----:B------:R0:W4:Y:S02]  /*1240*/  LDS R24, [R5+0x18] ;  /* 0x0000180005187984 */ /* 0x0001240000000800 */
[----:B0-----:R-:W-:Y:S01]  /*1250*/  IADD3 R5, PT, PT, R5, 0x40, RZ ;  /* 0x0000004005057810 */ /* 0x001fe20007ffe0ff */
[----:B-----5:R-:W-:Y:S01]  /*1260*/  FADD R26, R26, -R11 ;  /* 0x8000000b1a1a7221 */ /* 0x020fe20000000000 */
[----:B----4-:R-:W-:-:S04]  /*1270*/  FADD R24, R25, -R24 ;  /* 0x8000001819187221 */ /* 0x010fc80000000000 */
[----:B------:R-:W-:-:S04]  /*1280*/  FFMA R27, R24, R24, R27 ;  /* 0x00000018181b7223 */ /* 0x000fc8000000001b */
[----:B------:R-:W-:Y:S01]  /*1290*/  FFMA R11, R26, R26, R27 ;  /* 0x0000001a1a0b7223 */ /* 0x000fe2000000001b */
[----:B------:R-:W-:Y:S06]  /*12a0*/  @P0 BRA `(.L_x_32) ;  /* 0xfffffff800e80947 */ /* 0x000fec000383ffff */
.L_x_31:
[----:B------:R-:W-:-:S13]  /*12b0*/  ISETP.NE.AND P0, PT, R22, RZ, PT ;  /* 0x000000ff1600720c */ /* 0x000fda0003f05270 */
[----:B------:R-:W-:Y:S05]  /*12c0*/  @!P0 BRA `(.L_x_33) ;  /* 0x0000000400808947 */ /* 0x000fea0003800000 */
[----:B------:R-:W-:Y:S02]  /*12d0*/  IADD3 R5, PT, PT, R22, -0x1, RZ ;  /* 0xffffffff16057810 */ /* 0x000fe40007ffe0ff */
[----:B------:R-:W-:Y:S02]  /*12e0*/  ISETP.NE.AND P1, PT, R21, RZ, PT ;  /* 0x000000ff1500720c */ /* 0x000fe40003f25270 */
[----:B------:R-:W-:-:S13]  /*12f0*/  ISETP.GE.U32.AND P0, PT, R5, 0x7, PT ;  /* 0x000000070500780c */ /* 0x000fda0003f06070 */
[----:B------:R-:W-:Y:S05]  /*1300*/  @!P0 BRA `(.L_x_34) ;  /* 0x0000000000a08947 */ /* 0x000fea0003800000 */
[----:B------:R-:W-:-:S05]  /*1310*/  IMAD.WIDE.U32 R8, R23, 0x4, R16 ;  /* 0x0000000417087825 */ /* 0x000fca00078e0010 */
[----:B------:R-:W2:Y:S04]  /*1320*/  LDG.E R26, desc[UR6][R8.64] ;  /* 0x00000006081a7981 */ /* 0x000ea8000c1e1900 */
[----:B------:R-:W3:Y:S01]  /*1330*/  LDG.E R25, desc[UR6][R8.64+0x4] ;  /* 0x0000040608197981 */ /* 0x000ee2000c1e1900 */
[----:B------:R-:W0:Y:S01]  /*1340*/  S2R R20, SR_CgaCtaId ;  /* 0x0000000000147919 */ /* 0x000e220000008800 */
[----:B------:R-:W-:Y:S02]  /*1350*/  MOV R5, 0x400 ;  /* 0x0000040000057802 */ /* 0x000fe40000000f00 */
[----:B------:R-:W4:Y:S03]  /*1360*/  LDG.E R24, desc[UR6][R8.64+0x8] ;  /* 0x0000080608187981 */ /* 0x000f26000c1e1900 */
[----:B------:R-:W-:-:S05]  /*1370*/  VIADD R5, R5, 0xfa0 ;  /* 0x00000fa005057836 */ /* 0x000fca0000000000 */
[----:B0-----:R-:W-:Y:S01]  /*1380*/  LEA R20, R20, R5, 0x18 ;  /* 0x0000000514147211 */ /* 0x001fe200078ec0ff */
[----:B------:R-:W-:-:S05]  /*1390*/  IMAD R5, R13, R2, R23 ;  /* 0x000000020d057224 */ /* 0x000fca00078e0217 */
[----:B------:R-:W-:Y:S02]  /*13a0*/  LEA R5, R5, R20, 0x2 ;  /* 0x0000001405057211 */ /* 0x000fe400078e10ff */
[----:B------:R-:W5:Y:S04]  /*13b0*/  LDG.E R20, desc[UR6][R8.64+0xc] ;  /* 0x00000c0608147981 */ /* 0x000f68000c1e1900 */
[----:B------:R-:W2:Y:S04]  /*13c0*/  LDS R27, [R5] ;  /* 0x00000000051b7984 */ /* 0x000ea80000000800 */
[----:B------:R-:W-:Y:S01]  /*13d0*/  LDS R28, [R5+0x10] ;  /* 0x00001000051c7984 */ /* 0x000fe20000000800 */
[----:B--2---:R-:W-:-:S03]  /*13e0*/  FADD R26, R26, -R27 ;  /* 0x8000001b1a1a7221 */ /* 0x004fc60000000000 */
[----:B------:R-:W-:Y:S01]  /*13f0*/  LDS R27, [R5+0xc] ;  /* 0x00000c00051b7984 */ /* 0x000fe20000000800 */
[----:B------:R-:W-:-:S03]  /*1400*/  FFMA R11, R26, R26, R11 ;  /* 0x0000001a1a0b7223 */ /* 0x000fc6000000000b */
[----:B------:R-:W3:Y:S02]  /*1410*/  LDS R26, [R5+0x4] ;  /* 0x00000400051a7984 */ /* 0x000ee40000000800 */
[----:B---3--:R-:W-:Y:S02]  /*1420*/  FADD R26, R25, -R26 ;  /* 0x8000001a191a7221 */ /* 0x008fe40000000000 */
[----:B------:R-:W4:Y:S02]  /*1430*/  LDS R25, [R5+0x8] ;  /* 0x0000080005197984 */ /* 0x000f240000000800 */
[----:B------:R-:W-:Y:S02]  /*1440*/  FFMA R26, R26, R26, R11 ;  /* 0x0000001a1a1a7223 */ /* 0x000fe4000000000b */
[----:B------:R-:W2:Y:S01]  /*1450*/  LDG.E R11, desc[UR6][R8.64+0x10] ;  /* 0x00001006080b7981 */ /* 0x000ea2000c1e1900 */
[----:B-----5:R-:W-:-:S03]  /*1460*/  FADD R27, R20, -R27 ;  /* 0x8000001b141b7221 */ /* 0x020fc60000000000 */
[----:B------:R-:W3:Y:S01]  /*1470*/  LDG.E R20, desc[UR6][R8.64+0x18] ;  /* 0x0000180608147981 */ /* 0x000ee2000c1e1900 */
[----:B----4-:R-:W-:-:S03]  /*1480*/  FADD R25, R24, -R25 ;  /* 0x8000001918197221 */ /* 0x010fc60000000000 */
[----:B------:R-:W4:Y:S01]  /*1490*/  LDG.E R24, desc[UR6][R8.64+0x14] ;  /* 0x0000140608187981 */ /* 0x000f22000c1e1900 */
[----:B------:R-:W-:-:S03]  /*14a0*/  FFMA R26, R25, R25, R26 ;  /* 0x00000019191a7223 */ /* 0x000fc6000000001a */
[----:B------:R-:W5:Y:S01]  /*14b0*/  LDG.E R25, desc[UR6][R8.64+0x1c] ;  /* 0x00001c0608197981 */ /* 0x000f62000c1e1900 */
[----:B------:R-:W-:-:S03]  /*14c0*/  FFMA R26, R27, R27, R26 ;  /* 0x0000001b1b1a7223 */ /* 0x000fc6000000001a */
[----:B------:R-:W4:Y:S01]  /*14d0*/  LDS R27, [R5+0x14] ;  /* 0x00001400051b7984 */ /* 0x000f220000000800 */
[----:B------:R-:W-:Y:S01]  /*14e0*/  IADD3 R23, PT, PT, R23, 0x8, RZ ;  /* 0x0000000817177810 */ /* 0x000fe20007ffe0ff */
[----:B--2---:R-:W-:Y:S02]  /*14f0*/  FADD R11, R11, -R28 ;  /* 0x8000001c0b0b7221 */ /* 0x004fe40000000000 */
[----:B------:R-:W-:Y:S02]  /*1500*/  LDS R28, [R5+0x1c] ;  /* 0x00001c00051c7984 */ /* 0x000fe40000000800 */
[----:B------:R-:W-:Y:S02]  /*1510*/  FFMA R26, R11, R11, R26 ;  /* 0x0000000b0b1a7223 */ /* 0x000fe4000000001a */
[----:B------:R-:W3:Y:S01]  /*1520*/  LDS R11, [R5+0x18] ;  /* 0x00001800050b7984 */ /* 0x000ee20000000800 */
[----:B----4-:R-:W-:-:S04]  /*1530*/  FADD R27, R24, -R27 ;  /* 0x8000001b181b7221 */ /* 0x010fc80000000000 */
[----:B------:R-:W-:Y:S01]  /*1540*/  FFMA R26, R27, R27, R26 ;  /* 0x0000001b1b1a7223 */ /* 0x000fe2000000001a */
[----:B---3--:R-:W-:Y:S01]  /*1550*/  FADD R11, R20, -R11 ;  /* 0x8000000b140b7221 */ /* 0x008fe20000000000 */
[----:B-----5:R-:W-:-:S03]  /*1560*/  FADD R28, R25, -R28 ;  /* 0x8000001c191c7221 */ /* 0x020fc60000000000 */
[----:B------:R-:W-:-:S04]  /*1570*/  FFMA R11, R11, R11, R26 ;  /* 0x0000000b0b0b7223 */ /* 0x000fc8000000001a */
[----:B------:R-:W-:-:S07]  /*1580*/  FFMA R11, R28, R28, R11 ;  /* 0x0000001c1c0b7223 */ /* 0x000fce000000000b */
.L_x_34:
[----:B------:R-:W-:Y:S05]  /*1590*/  @!P1 BRA `(.L_x_33) ;  /* 0x0000000000cc9947 */ /* 0x000fea0003800000 */
[----:B------:R-:W-:Y:S02]  /*15a0*/  IADD3 R5, PT, PT, R21, -0x1, RZ ;  /* 0xffffffff15057810 */ /* 0x000fe40007ffe0ff */
[----:B------:R-:W-:Y:S02]  /*15b0*/  ISETP.NE.AND P1, PT, R14, RZ, PT ;  /* 0x000000ff0e00720c */ /* 0x000fe40003f25270 */
[----:B------:R-:W-:-:S13]  /*15c0*/  ISETP.GE.U32.AND P0, PT, R5, 0x3, PT ;  /* 0x000000030500780c */ /* 0x000fda0003f06070 */
[----:B------:R-:W-:Y:S05]  /*15d0*/  @!P0 BRA `(.L_x_35) ;  /* 0x0000000000608947 */ /* 0x000fea0003800000 */
[----:B------:R-:W-:-:S05]  /*15e0*/  IMAD.WIDE.U32 R8, R23, 0x4, R16 ;  /* 0x0000000417087825 */ /* 0x000fca00078e0010 */
[----:B------:R-:W2:Y:S04]  /*15f0*/  LDG.E R5, desc[UR6][R8.64] ;  /* 0x0000000608057981 */ /* 0x000ea8000c1e1900 */
[----:B------:R-:W3:Y:S04]  /*1600*/  LDG.E R24, desc[UR6][R8.64+0x4] ;  /* 0x0000040608187981 */ /* 0x000ee8000c1e1900 */
[----:B------:R-:W4:Y:S04]  /*1610*/  LDG.E R20, desc[UR6][R8.64+0x8] ;  /* 0x0000080608147981 */ /* 0x000f28000c1e1900 */
[----:B------:R0:W5:Y:S01]  /*1620*/  LDG.E R25, desc[UR6][R8.64+0xc] ;  /* 0x00000c0608197981 */ /* 0x000162000c1e1900 */
[----:B------:R-:W-:Y:S01]  /*1630*/  MOV R26, 0x400 ;  /* 0x00000400001a7802 */ /* 0x000fe20000000f00 */
[----:B------:R-:W1:Y:S03]  /*1640*/  S2R R27, SR_CgaCtaId ;  /* 0x00000000001b7919 */ /* 0x000e660000008800 */
[----:B------:R-:W-:-:S04]  /*1650*/  IADD3 R26, PT, PT, R26, 0xfa0, RZ ;  /* 0x00000fa01a1a7810 */ /* 0x000fc80007ffe0ff */
[----:B-1----:R-:W-:Y:S01]  /*1660*/  LEA R27, R27, R26, 0x18 ;  /* 0x0000001a1b1b7211 */ /* 0x002fe200078ec0ff */
[----:B------:R-:W-:Y:S01]  /*1670*/  IMAD R26, R13, R2, R23 ;  /* 0x000000020d1a7224 */ /* 0x000fe200078e0217 */
[----:B------:R-:W-:-:S04]  /*1680*/  IADD3 R23, PT, PT, R23, 0x4, RZ ;  /* 0x0000000417177810 */ /* 0x000fc80007ffe0ff */
[----:B------:R-:W-:-:S05]  /*1690*/  LEA R26, R26, R27, 0x2 ;  /* 0x0000001b1a1a7211 */ /* 0x000fca00078e10ff */
[----:B------:R-:W2:Y:S04]  /*16a0*/  LDS R28, [R26] ;  /* 0x000000001a1c7984 */ /* 0x000ea80000000800 */
[----:B0-----:R-:W4:Y:S04]  /*16b0*/  LDS R9, [R26+0x8] ;  /* 0x000008001a097984 */ /* 0x001f280000000800 */
[----:B------:R-:W5:Y:S01]  /*16c0*/  LDS R8, [R26+0xc] ;  /* 0x00000c001a087984 */ /* 0x000f620000000800 */
[----:B--2---:R-:W-:-:S03]  /*16d0*/  FADD R28, R5, -R28 ;  /* 0x8000001c051c7221 */ /* 0x004fc60000000000 */
[----:B------:R-:W3:Y:S01]  /*16e0*/  LDS R5, [R26+0x4] ;  /* 0x000004001a057984 */ /* 0x000ee20000000800 */
[----:B------:R-:W-:Y:S01]  /*16f0*/  FFMA R11, R28, R28, R11 ;  /* 0x0000001c1c0b7223 */ /* 0x000fe2000000000b */
[----:B----4-:R-:W-:Y:S01]  /*1700*/  FADD R20, R20, -R9 ;  /* 0x8000000914147221 */ /* 0x010fe20000000000 */
[----:B-----5:R-:W-:Y:S01]  /*1710*/  FADD R8, R25, -R8 ;  /* 0x8000000819087221 */ /* 0x020fe20000000000 */
[----:B---3--:R-:W-:-:S04]  /*1720*/  FADD R24, R24, -R5 ;  /* 0x8000000518187221 */ /* 0x008fc80000000000 */
[----:B------:R-:W-:-:S04]  /*1730*/  FFMA R11, R24, R24, R11 ;  /* 0x00000018180b7223 */ /* 0x000fc8000000000b */
[----:B------:R-:W-:-:S04]  /*1740*/  FFMA R11, R20, R20, R11 ;  /* 0x00000014140b7223 */ /* 0x000fc8000000000b */
[----:B------:R-:W-:-:S07]  /*1750*/  FFMA R11, R8, R8, R11 ;  /* 0x00000008080b7223 */ /* 0x000fce000000000b */
.L_x_35:
[----:B------:R-:W-:Y:S05]  /*1760*/  @!P1 BRA `(.L_x_33) ;  /* 0x0000000000589947 */ /* 0x000fea0003800000 */
[----:B------:R-:W-:-:S05]  /*1770*/  IMAD.WIDE.U32 R8, R23, 0x4, R16 ;  /* 0x0000000417087825 */ /* 0x000fca00078e0010 */
[----:B------:R-:W2:Y:S01]  /*1780*/  LDG.E R5, desc[UR6][R8.64] ;  /* 0x0000000608057981 */ /* 0x000ea2000c1e1900 */
[----:B------:R-:W-:Y:S01]  /*1790*/  MOV R20, 0x400 ;  /* 0x0000040000147802 */ /* 0x000fe20000000f00 */
[----:B------:R-:W-:Y:S01]  /*17a0*/  IMAD R23, R13, R2, R23 ;  /* 0x000000020d177224 */ /* 0x000fe200078e0217 */
[----:B------:R-:W-:Y:S01]  /*17b0*/  ISETP.NE.AND P0, PT, R14, 0x1, PT ;  /* 0x000000010e00780c */ /* 0x000fe20003f05270 */
[----:B------:R-:W0:Y:S02]  /*17c0*/  S2R R25, SR_CgaCtaId ;  /* 0x0000000000197919 */ /* 0x000e240000008800 */
[----:B------:R-:W-:-:S05]  /*17d0*/  VIADD R20, R20, 0xfa0 ;  /* 0x00000fa014147836 */ /* 0x000fca0000000000 */
[----:B0-----:R-:W-:-:S04]  /*17e0*/  LEA R20, R25, R20, 0x18 ;  /* 0x0000001419147211 */ /* 0x001fc800078ec0ff */
[----:B------:R-:W-:-:S05]  /*17f0*/  LEA R25, R23, R20, 0x2 ;  /* 0x0000001417197211 */ /* 0x000fca00078e10ff */
[----:B------:R-:W2:Y:S02]  /*1800*/  LDS R20, [R25] ;  /* 0x0000000019147984 */ /* 0x000ea40000000800 */
[----:B--2---:R-:W-:-:S04]  /*1810*/  FADD R20, R5, -R20 ;  /* 0x8000001405147221 */ /* 0x004fc80000000000 */
[----:B------:R-:W-:Y:S01]  /*1820*/  FFMA R11, R20, R20, R11 ;  /* 0x00000014140b7223 */ /* 0x000fe2000000000b */
[----:B------:R-:W-:Y:S06]  /*1830*/  @!P0 BRA `(.L_x_33) ;  /* 0x0000000000248947 */ /* 0x000fec0003800000 */
[----:B------:R-:W-:Y:S01]  /*1840*/  ISETP.NE.AND P0, PT, R14, 0x2, PT ;  /* 0x000000020e00780c */ /* 0x000fe20003f05270 */
[----:B------:R-:W2:Y:S04]  /*1850*/  LDG.E R5, desc[UR6][R8.64+0x4] ;  /* 0x0000040608057981 */ /* 0x000ea8000c1e1900 */
[----:B------:R-:W2:Y:S08]  /*1860*/  LDS R20, [R25+0x4] ;  /* 0x0000040019147984 */ /* 0x000eb00000000800 */
[----:B------:R-:W3:Y:S04]  /*1870*/  @P0 LDG.E R23, desc[UR6][R8.64+0x8] ;  /* 0x0000080608170981 */ /* 0x000ee8000c1e1900 */
[----:B------:R-:W3:Y:S01]  /*1880*/  @P0 LDS R24, [R25+0x8] ;  /* 0x0000080019180984 */ /* 0x000ee20000000800 */
[----:B--2---:R-:W-:-:S04]  /*1890*/  FADD R20, R5, -R20 ;  /* 0x8000001405147221 */ /* 0x004fc80000000000 */
[----:B------:R-:W-:Y:S01]  /*18a0*/  FFMA R11, R20, R20, R11 ;  /* 0x00000014140b7223 */ /* 0x000fe2000000000b */
[----:B---3--:R-:W-:-:S04]  /*18b0*/  @P0 FADD R24, R23, -R24 ;  /* 0x8000001817180221 */ /* 0x008fc80000000000 */
[----:B------:R-:W-:-:S07]  /*18c0*/  @P0 FFMA R11, R24, R24, R11 ;  /* 0x00000018180b0223 */ /* 0x000fce000000000b */
.L_x_33:
[----:B------:R-:W0:Y:S01]  /*18d0*/  LDCU UR4, c[0x0][0x3b0] ;  /* 0x00007600ff0477ac */ /* 0x000e220008000800 */
[----:B------:R-:W-:Y:S02]  /*18e0*/  IADD3 R8, PT, PT, R13, 0x1, RZ ;  /* 0x000000010d087810 */ /* 0x000fe40007ffe0ff */
[----:B------:R-:W-:-:S04]  /*18f0*/  FSETP.GEU.AND P0, PT, R11, R12, PT ;  /* 0x0000000c0b00720b */ /* 0x000fc80003f0e000 */
[----:B------:R-:W-:Y:S02]  /*1900*/  SEL R18, R13, R18, !P0 ;  /* 0x000000120d127207 */ /* 0x000fe40004000000 */
[----:B------:R-:W-:Y:S02]  /*1910*/  FSEL R12, R11, R12, !P0 ;  /* 0x0000000c0b0c7208 */ /* 0x000fe40004000000 */
[----:B0-----:R-:W-:-:S04]  /*1920*/  MOV R5, UR4 ;  /* 0x0000000400057c02 */ /* 0x001fc80008000f00 */
[----:B------:R-:W-:-:S13]  /*1930*/  ISETP.NE.AND P1, PT, R8, R5, PT ;  /* 0x000000050800720c */ /* 0x000fda0003f25270 */
[----:B------:R-:W-:Y:S05]  /*1940*/  @!P1 BRA `(.L_x_29) ;  /* 0x00000000007c9947 */ /* 0x000fea0003800000 */
[----:B------:R-:W-:Y:S01]  /*1950*/  MOV R13, R8 ;  /* 0x00000008000d7202 */ /* 0x000fe20000000f00 */
[----:B------:R-:W-:Y:S06]  /*1960*/  BRA `(.L_x_36) ;  /* 0xfffffff000f07947 */ /* 0x000fec000383ffff */
.L_x_30:
[C---:B------:R-:W-:Y:S01]  /*1970*/  IADD3 R6, PT, PT, R5.reuse, -0x2, RZ ;  /* 0xfffffffe05067810 */ /* 0x040fe20007ffe0ff */
[----:B------:R-:W-:Y:S02]  /*1980*/  HFMA2 R9, -RZ, RZ, 0, 5.9604644775390625e-08 ;  /* 0x00000001ff097431 */ /* 0x000fe400000001ff */
[----:B------:R-:W-:Y:S01]  /*1990*/  IMAD.MOV.U32 R18, RZ, RZ, RZ ;  /* 0x000000ffff127224 */ /* 0x000fe200078e00ff */
[----:B------:R-:W-:Y:S02]  /*19a0*/  ISETP.GE.U32.AND P0, PT, R6, 0x3, PT ;  /* 0x000000030600780c */ /* 0x000fe40003f06070 */
[----:B------:R-:W-:-:S04]  /*19b0*/  IADD3 R6, PT, PT, R5, -0x1, RZ ;  /* 0xffffffff05067810 */ /* 0x000fc80007ffe0ff */
[----:B0-----:R-:W-:-:S07]  /*19c0*/  LOP3.LUT R10, R6, 0x3, RZ, 0xc0, !PT ;  /* 0x00000003060a7812 */ /* 0x001fce00078ec0ff */
[----:B------:R-:W-:Y:S05]  /*19d0*/  @!P0 BRA `(.L_x_37) ;  /* 0x0000000000308947 */ /* 0x000fea0003800000 */
[----:B------:R-:W-:Y:S02]  /*19e0*/  LOP3.LUT R6, R6, 0xfffffffc, RZ, 0xc0, !PT ;  /* 0xfffffffc06067812 */ /* 0x000fe400078ec0ff */
[----:B------:R-:W-:Y:S02]  /*19f0*/  MOV R18, RZ ;  /* 0x000000ff00127202 */ /* 0x000fe40000000f00 */
[----:B------:R-:W-:-:S07]  /*1a00*/  MOV R9, 0x1 ;  /* 0x0000000100097802 */ /* 0x000fce0000000f00 */
.L_x_38:
[----:B------:R-:W-:Y:S02]  /*1a10*/  IADD3 R11, PT, PT, R9, 0x3, RZ ;  /* 0x00000003090b7810 */ /* 0x000fe40007ffe0ff */
[C---:B------:R-:W-:Y:S02]  /*1a20*/  FSETP.GT.AND P0, PT, R12.reuse, RZ, PT ;  /* 0x000000ff0c00720b */ /* 0x040fe40003f04000 */
[----:B------:R-:W-:Y:S02]  /*1a30*/  ISETP.NE.AND P1, PT, R11, R6, PT ;  /* 0x000000060b00720c */ /* 0x000fe40003f25270 */
[C---:B------:R-:W-:Y:S02]  /*1a40*/  IADD3 R8, PT, PT, R9.reuse, 0x4, RZ ;  /* 0x0000000409087810 */ /* 0x040fe40007ffe0ff */
[----:B------:R-:W-:Y:S02]  /*1a50*/  SEL R18, R9, R18, P0 ;  /* 0x0000001209127207 */ /* 0x000fe40000000000 */
[----:B------:R-:W-:-:S02]  /*1a60*/  FSEL R12, R12, RZ, !P0 ;  /* 0x000000ff0c0c7208 */ /* 0x000fc40004000000 */
[----:B------:R-:W-:-:S05]  /*1a70*/  MOV R9, R8 ;  /* 0x0000000800097202 */ /* 0x000fca0000000f00 */
[----:B------:R-:W-:Y:S05]  /*1a80*/  @P1 BRA `(.L_x_38) ;  /* 0xfffffffc00e01947 */ /* 0x000fea000383ffff */
[----:B------:R-:W-:-:S07]  /*1a90*/  IMAD.MOV.U32 R9, RZ, RZ, R8 ;  /* 0x000000ffff097224 */ /* 0x000fce00078e0008 */
.L_x_37:
[----:B------:R-:W-:-:S13]  /*1aa0*/  ISETP.NE.AND P0, PT, R10, RZ, PT ;  /* 0x000000ff0a00720c */ /* 0x000fda0003f05270 */
[----:B------:R-:W-:Y:S05]  /*1ab0*/  @!P0 BRA `(.L_x_29) ;  /* 0x0000000000208947 */ /* 0x000fea0003800000 */
[----:B------:R-:W-:-:S05]  /*1ac0*/  UMOV UR4, URZ ;  /* 0x000000ff00047c82 */ /* 0x000fca0008000000 */
.L_x_39:
[----:B------:R-:W-:Y:S01]  /*1ad0*/  UIADD3 UR4, UPT, UPT, UR4, 0x1, URZ ;  /* 0x0000000104047890 */ /* 0x000fe2000fffe0ff */
[----:B------:R-:W-:-:S04]  /*1ae0*/  FSETP.GT.AND P1, PT, R12, RZ, PT ;  /* 0x000000ff0c00720b */ /* 0x000fc80003f24000 */
[C---:B------:R-:W-:Y:S02]  /*1af0*/  SEL R18, R9.reuse, R18, P1 ;  /* 0x0000001209127207 */ /* 0x040fe40000800000 */
[----:B------:R-:W-:Y:S02]  /*1b00*/  ISETP.NE.AND P0, PT, R10, UR4, PT ;  /* 0x000000040a007c0c */ /* 0x000fe4000bf05270 */
[----:B------:R-:W-:Y:S02]  /*1b10*/  FSEL R12, R12, RZ, !P1 ;  /* 0x000000ff0c0c7208 */ /* 0x000fe40004800000 */
[----:B------:R-:W-:-:S09]  /*1b20*/  IADD3 R9, PT, PT, R9, 0x1, RZ ;  /* 0x0000000109097810 */ /* 0x000fd20007ffe0ff */
[----:B------:R-:W-:Y:S05]  /*1b30*/  @P0 BRA `(.L_x_39) ;  /* 0xfffffffc00e40947 */ /* 0x000fea000383ffff */
.L_x_29:
[----:B------:R-:W1:Y:S02]  /*1b40*/  LDC.64 R8, c[0x0][0x398] ;  /* 0x0000e600ff087b82 */ /* 0x000e640000000a00 */
[----:B-1----:R-:W-:-:S05]  /*1b50*/  IMAD.WIDE R8, R19, 0x4, R8 ;  /* 0x0000000413087825 */ /* 0x002fca00078e0208 */
[----:B------:R1:W-:Y:S02]  /*1b60*/  STG.E desc[UR6][R8.64], R18 ;  /* 0x0000001208007986 */ /* 0x0003e4000c101906 */
.L_x_22:
[----:B------:R-:W-:Y:S05]  /*1b70*/  BSYNC.RECONVERGENT B0 ;  /* 0x0000000000007941 */ /* 0x000fea0003800200 */
.L_x_21:
[----:B------:R-:W-:Y:S01]  /*1b80*/  BAR.SYNC.DEFER_BLOCKING 0x0 ;  /* 0x0000000000007b1d */ /* 0x000fe20000010000 */
[C---:B------:R-:W-:Y:S02]  /*1b90*/  ISETP.GE.AND P0, PT, R0.reuse, R5, PT ;  /* 0x000000050000720c */ /* 0x040fe40003f06270 */
[----:B------:R-:W-:-:S03]  /*1ba0*/  ISETP.GE.AND P1, PT, R0, R7, PT ;  /* 0x000000070000720c */ /* 0x000fc60003f26270 */
[----:B------:R-:W-:Y:S08]  /*1bb0*/  BSSY.RECONVERGENT B0, `(.L_x_40) ;  /* 0x000000b000007945 */ /* 0x000ff00003800200 */
[----:B------:R-:W-:Y:S05]  /*1bc0*/  @P0 BRA `(.L_x_41) ;  /* 0x0000000000240947 */ /* 0x000fea0003800000 */
[----:B-1----:R-:W1:Y:S01]  /*1bd0*/  S2R R8, SR_CgaCtaId ;  /* 0x0000000000087919 */ /* 0x002e620000008800 */
[----:B------:R-:W-:Y:S02]  /*1be0*/  MOV R9, 0x400 ;  /* 0x0000040000097802 */ /* 0x000fe40000000f00 */
[----:B------:R-:W-:Y:S02]  /*1bf0*/  MOV R6, R0 ;  /* 0x0000000000067202 */ /* 0x000fe40000000f00 */
[----:B-1----:R-:W-:-:S07]  /*1c00*/  LEA R9, R8, R9, 0x18 ;  /* 0x0000000908097211 */ /* 0x002fce00078ec0ff */
.L_x_42:
[----:B------:R-:W-:Y:S02]  /*1c10*/  LEA R8, R6, R9, 0x2 ;  /* 0x0000000906087211 */ /* 0x000fe400078e10ff */
[----:B------:R-:W-:-:S03]  /*1c20*/  IADD3 R6, PT, PT, R3, R6, RZ ;  /* 0x0000000603067210 */ /* 0x000fc60007ffe0ff */
[----:B------:R2:W-:Y:S01]  /*1c30*/  STS [R8], RZ ;  /* 0x000000ff08007388 */ /* 0x0005e20000000800 */
[----:B------:R-:W-:-:S13]  /*1c40*/  ISETP.GE.AND P0, PT, R6, R5, PT ;  /* 0x000000050600720c */ /* 0x000fda0003f06270 */
[----:B--2---:R-:W-:Y:S05]  /*1c50*/  @!P0 BRA `(.L_x_42) ;  /* 0xfffffffc00ec8947 */ /* 0x004fea000383ffff */
.L_x_41:
[----:B------:R-:W-:Y:S05]  /*1c60*/  BSYNC.RECONVERGENT B0 ;  /* 0x0000000000007941 */ /* 0x000fea0003800200 */
.L_x_40:
[----:B------:R-:W-:Y:S04]  /*1c70*/  BSSY.RECONVERGENT B0, `(.L_x_43) ;  /* 0x000000c000007945 */ /* 0x000fe80003800200 */
[----:B------:R-:W-:Y:S05]  /*1c80*/  @P1 BRA `(.L_x_44) ;  /* 0x0000000000281947 */ /* 0x000fea0003800000 */
[----:B-1----:R-:W1:Y:S01]  /*1c90*/  S2R R8, SR_CgaCtaId ;  /* 0x0000000000087919 */ /* 0x002e620000008800 */
[----:B------:R-:W-:Y:S02]  /*1ca0*/  MOV R5, 0x400 ;  /* 0x0000040000057802 */ /* 0x000fe40000000f00 */
[----:B------:R-:W-:Y:S02]  /*1cb0*/  MOV R6, R0 ;  /* 0x0000000000067202 */ /* 0x000fe40000000f00 */
[----:B------:R-:W-:-:S04]  /*1cc0*/  IADD3 R5, PT, PT, R5, 0xfa0, RZ ;  /* 0x00000fa005057810 */ /* 0x000fc80007ffe0ff */
[----:B-1----:R-:W-:-:S07]  /*1cd0*/  LEA R9, R8, R5, 0x18 ;  /* 0x0000000508097211 */ /* 0x002fce00078ec0ff */
.L_x_45:
[----:B------:R-:W-:Y:S01]  /*1ce0*/  IMAD R5, R6, 0x4, R9 ;  /* 0x0000000406057824 */ /* 0x000fe200078e0209 */
[----:B------:R-:W-:-:S04]  /*1cf0*/  IADD3 R6, PT, PT, R3, R6, RZ ;  /* 0x0000000603067210 */ /* 0x000fc80007ffe0ff */
[----:B------:R2:W-:Y:S01]  /*1d00*/  STS [R5], RZ ;  /* 0x000000ff05007388 */ /* 0x0005e20000000800 */
[----:B------:R-:W-:-:S13]  /*1d10*/  ISETP.GE.AND P0, PT, R6, R7, PT ;  /* 0x000000070600720c */ /* 0x000fda0003f06270 */
[----:B--2---:R-:W-:Y:S05]  /*1d20*/  @!P0 BRA `(.L_x_45) ;  /* 0xfffffffc00ec8947 */ /* 0x004fea000383ffff */
.L_x_44:
[----:B------:R-:W-:Y:S05]  /*1d30*/  BSYNC.RECONVERGENT B0 ;  /* 0x0000000000007941 */ /* 0x000fea0003800200 */
.L_x_43:
[----:B------:R-:W2:Y:S01]  /*1d40*/  LDCU UR4, c[0x0][0x3a8] ;  /* 0x00007500ff0477ac */ /* 0x000ea20008000800 */
[----:B------:R-:W-:Y:S01]  /*1d50*/  BSSY.RECONVERGENT B2, `(.L_x_46) ;  /* 0x0000120000027945 */ /* 0x000fe20003800200 */
[----:B------:R-:W-:Y:S01]  /*1d60*/  BAR.SYNC.DEFER_BLOCKING 0x0 ;  /* 0x0000000000007b1d */ /* 0x000fe20000010000 */
[----:B--2---:R-:W-:-:S13]  /*1d70*/  ISETP.GE.AND P0, PT, R19, UR4, PT ;  /* 0x0000000413007c0c */ /* 0x004fda000bf06270 */
[----:B------:R-:W-:Y:S05]  /*1d80*/  @P0 BRA `(.L_x_47) ;  /* 0x0000001000700947 */ /* 0x000fea0003800000 */
[----:B-1----:R-:W1:Y:S01]  /*1d90*/  S2R R9, SR_CgaCtaId ;  /* 0x0000000000097919 */ /* 0x002e620000008800 */
[----:B------:R-:W-:Y:S02]  /*1da0*/  MOV R6, 0x400 ;  /* 0x0000040000067802 */ /* 0x000fe40000000f00 */
[----:B------:R-:W-:Y:S02]  /*1db0*/  ISETP.GE.AND P0, PT, R2, 0x1, PT ;  /* 0x000000010200780c */ /* 0x000fe40003f06270 */
[----:B-1----:R-:W-:-:S04]  /*1dc0*/  LEA R5, R9, R6, 0x18 ;  /* 0x0000000609057211 */ /* 0x002fc800078ec0ff */
[----:B------:R-:W-:-:S05]  /*1dd0*/  LEA R5, R18, R5, 0x2 ;  /* 0x0000000512057211 */ /* 0x000fca00078e10ff */
[----:B------:R2:W-:Y:S02]  /*1de0*/  ATOMS.POPC.INC.32 RZ, [R5+URZ] ;  /* 0x0000000005ff7f8c */ /* 0x0005e4000d8000ff */
[----:B------:R-:W-:Y:S05]  /*1df0*/  @!P0 BRA `(.L_x_47) ;  /* 0x0000001000548947 */ /* 0x000fea0003800000 */
[----:B------:R-:W-:Y:S01]  /*1e00*/  ISETP.GE.U32.AND P0, PT, R2, 0x10, PT ;  /* 0x000000100200780c */ /* 0x000fe20003f06070 */
[----:B------:R-:W-:Y:S01]  /*1e10*/  BSSY.RECONVERGENT B1, `(.L_x_48) ;  /* 0x0000087000017945 */ /* 0x000fe20003800200 */
[----:B--2---:R-:W-:Y:S02]  /*1e20*/  HFMA2 R5, -RZ, RZ, 0, 0 ;  /* 0x00000000ff057431 */ /* 0x004fe400000001ff */
[----:B------:R-:W-:-:S09]  /*1e30*/  IMAD R18, R18, R2, RZ ;  /* 0x0000000212127224 */ /* 0x000fd200078e02ff */
[----:B------:R-:W-:Y:S05]  /*1e40*/  @!P0 BRA `(.L_x_49) ;  /* 0x00000008000c8947 */ /* 0x000fea0003800000 */
[----:B------:R-:W1:Y:S01]  /*1e50*/  LDC.64 R16, c[0x0][0x380] ;  /* 0x0000e000ff107b82 */ /* 0x000e620000000a00 */
[----:B------:R-:W-:Y:S01]  /*1e60*/  IADD3 R6, PT, PT, R6, 0xfa0, RZ ;  /* 0x00000fa006067810 */ /* 0x000fe20007ffe0ff */
[----:B------:R-:W-:Y:S01]  /*1e70*/  BSSY.RECONVERGENT B0, `(.L_x_50) ;  /* 0x000007f000007945 */ /* 0x000fe20003800200 */
[----:B------:R-:W-:Y:S02]  /*1e80*/  LOP3.LUT R2, R2, 0x7ffffff0, RZ, 0xc0, !PT ;  /* 0x7ffffff002027812 */ /* 0x000fe400078ec0ff */
[----:B------:R-:W-:Y:S02]  /*1e90*/  LEA R5, R9, R6, 0x18 ;  /* 0x0000000609057211 */ /* 0x000fe400078ec0ff */
[----:B------:R-:W-:Y:S02]  /*1ea0*/  IADD3 R6, PT, PT, -R2, RZ, RZ ;  /* 0x000000ff02067210 */ /* 0x000fe40007ffe1ff */
[----:B------:R-:W-:-:S05]  /*1eb0*/  LEA R5, R18, R5, 0x2 ;  /* 0x0000000512057211 */ /* 0x000fca00078e10ff */
[----:B------:R-:W-:Y:S02]  /*1ec0*/  VIADD R5, R5, 0x20 ;  /* 0x0000002005057836 */ /* 0x000fe40000000000 */
[----:B-1----:R-:W-:-:S03]  /*1ed0*/  IMAD.WIDE R16, R4, 0x4, R16 ;  /* 0x0000000404107825 */ /* 0x002fc600078e0210 */
[----:B------:R-:W-:-:S04]  /*1ee0*/  IADD3 R8, P0, PT, R16, 0x20, RZ ;  /* 0x0000002010087810 */ /* 0x000fc80007f1e0ff */
[----:B------:R-:W-:-:S09]  /*1ef0*/  IADD3.X R9, PT, PT, RZ, R17, RZ, P0, !PT ;  /* 0x00000011ff097210 */ /* 0x000fd200007fe4ff */
.L_x_83:
[----:B------:R1:W5:Y:S01]  /*1f00*/  LDG.E R13, desc[UR6][R8.64+-0x20] ;  /* 0xffffe006080d7981 */ /* 0x000362000c1e1900 */
[----:B------:R-:W-:Y:S01]  /*1f10*/  BSSY.RECONVERGENT B3, `(.L_x_51) ;  /* 0x0000005000037945 */ /* 0x000fe20003800200 */
.L_x_52:
[----:B0-----:R-:W0:Y:S02]  /*1f20*/  LDS R10, [R5+-0x20] ;  /* 0xffffe000050a7984 */ /* 0x001e240000000800 */
[----:B0----5:R-:W-:-:S05]  /*1f30*/  FADD R11, R13, R10 ;  /* 0x0000000a0d0b7221 */ /* 0x021fca0000000000 */
[----:B------:R-:W0:Y:S02]  /*1f40*/  ATOMS.CAST.SPIN P0, [R5+-0x20], R10, R11 ;  /* 0xffffe00a0500758d */ /* 0x000e24000180000b */
[----:B0-----:R-:W-:Y:S05]  /*1f50*/  @!P0 BRA `(.L_x_52) ;  /* 0xfffffffc00f08947 */ /* 0x001fea000383ffff */
[----:B------:R-:W-:Y:S05]  /*1f60*/  BSYNC.RECONVERGENT B3 ;  /* 0x0000000000037941 */ /* 0x000fea0003800200 */
.L_x_51:
[----:B------:R0:W5:Y:S01]  /*1f70*/  LDG.E R13, desc[UR6][R8.64+-0x1c] ;  /* 0xffffe406080d7981 */ /* 0x000162000c1e1900 */
[----:B------:R-:W-:Y:S01]  /*1f80*/  BSSY.RECONVERGENT B3, `(.L_x_53) ;  /* 0x0000005000037945 */ /* 0x000fe20003800200 */
.L_x_54:
[----:B------:R-:W2:Y:S02]  /*1f90*/  LDS R10, [R5+-0x1c] ;  /* 0xffffe400050a7984 */ /* 0x000ea40000000800 */
[----:B--2--5:R-:W-:-:S05]  /*1fa0*/  FADD R11, R13, R10 ;  /* 0x0000000a0d0b7221 */ /* 0x024fca0000000000 */
[----:B------:R-:W2:Y:S02]  /*1fb0*/  ATOMS.CAST.SPIN P0, [R5+-0x1c], R10, R11 ;  /* 0xffffe40a0500758d */ /* 0x000ea4000180000b */
[----:B--2---:R-:W-:Y:S05]  /*1fc0*/  @!P0 BRA `(.L_x_54) ;  /* 0xfffffffc00f08947 */ /* 0x004fea000383ffff */
[----:B------:R-:W-:Y:S05]  /*1fd0*/  BSYNC.RECONVERGENT B3 ;  /* 0x0000000000037941 */ /* 0x000fea0003800200 */
.L_x_53:
[----:B------:R2:W5:Y:S01]  /*1fe0*/  LDG.E R13, desc[UR6][R8.64+-0x18] ;  /* 0xffffe806080d7981 */ /* 0x000562000c1e1900 */
[----:B------:R-:W-:Y:S01]  /*1ff0*/  BSSY.RECONVERGENT B3, `(.L_x_55) ;  /* 0x0000005000037945 */ /* 0x000fe20003800200 */
.L_x_56:
[----:B------:R-:W3:Y:S02]  /*2000*/  LDS R10, [R5+-0x18] ;  /* 0xffffe800050a7984 */ /* 0x000ee40000000800 */
[----:B---3-5:R-:W-:-:S05]  /*2010*/  FADD R11, R13, R10 ;  /* 0x0000000a0d0b7221 */ /* 0x028fca0000000000 */
[----:B------:R-:W3:Y:S02]  /*2020*/  ATOMS.CAST.SPIN P0, [R5+-0x18], R10, R11 ;  /* 0xffffe80a0500758d */ /* 0x000ee4000180000b */
[----:B---3--:R-:W-:Y:S05]  /*2030*/  @!P0 BRA `(.L_x_56) ;  /* 0xfffffffc00f08947 */ /* 0x008fea000383ffff */
[----:B------:R-:W-:Y:S05]  /*2040*/  BSYNC.RECONVERGENT B3 ;  /* 0x0000000000037941 */ /* 0x000fea0003800200 */
.L_x_55:
[----:B------:R3:W5:Y:S01]  /*2050*/  LDG.E R13, desc[UR6][R8.64+-0x14] ;  /* 0xffffec06080d7981 */ /* 0x000762000c1e1900 */
[----:B------:R-:W-:Y:S01]  /*2060*/  BSSY.RECONVERGENT B3, `(.L_x_57) ;  /* 0x0000005000037945 */ /* 0x000fe20003800200 */
.L_x_58:
[----:B------:R-:W4:Y:S02]  /*2070*/  LDS R10, [R5+-0x14] ;  /* 0xffffec00050a7984 */ /* 0x000f240000000800 */
[----:B----45:R-:W-:-:S05]  /*2080*/  FADD R11, R13, R10 ;  /* 0x0000000a0d0b7221 */ /* 0x030fca0000000000 */
[----:B------:R-:W4:Y:S02]  /*2090*/  ATOMS.CAST.SPIN P0, [R5+-0x14], R10, R11 ;  /* 0xffffec0a0500758d */ /* 0x000f24000180000b */
[----:B----4-:R-:W-:Y:S05]  /*20a0*/  @!P0 BRA `(.L_x_58) ;  /* 0xfffffffc00f08947 */ /* 0x010fea000383ffff */
[----:B------:R-:W-:Y:S05]  /*20b0*/  BSYNC.RECONVERGENT B3 ;  /* 0x0000000000037941 */ /* 0x000fea0003800200 */
.L_x_57:
[----:B------:R4:W5:Y:S01]  /*20c0*/  LDG.E R13, desc[UR6][R8.64+-0x10] ;  /* 0xfffff006080d7981 */ /* 0x000962000c1e1900 */
[----:B------:R-:W-:Y:S01]  /*20d0*/  BSSY.RECONVERGENT B3, `(.L_x_59) ;  /* 0x0000005000037945 */ /* 0x000fe20003800200 */
.L_x_60:
[----:B------:R-:W0:Y:S02]  /*20e0*/  LDS R10, [R5+-0x10] ;  /* 0xfffff000050a7984 */ /* 0x000e240000000800 */
[----:B0----5:R-:W-:-:S05]  /*20f0*/  FADD R11, R13, R10 ;  /* 0x0000000a0d0b7221 */ /* 0x021fca0000000000 */
[----:B------:R-:W0:Y:S02]  /*2100*/  ATOMS.CAST.SPIN P0, [R5+-0x10], R10, R11 ;  /* 0xfffff00a0500758d */ /* 0x000e24000180000b */
[----:B0-----:R-:W-:Y:S05]  /*2110*/  @!P0 BRA `(.L_x_60) ;  /* 0xfffffffc00f08947 */ /* 0x001fea000383ffff */
[----:B------:R-:W-:Y:S05]  /*2120*/  BSYNC.RECONVERGENT B3 ;  /* 0x0000000000037941 */ /* 0x000fea0003800200 */
.L_x_59:
[----:B------:R0:W5:Y:S01]  /*2130*/  LDG.E R13, desc[UR6][R8.64+-0xc] ;  /* 0xfffff406080d7981 */ /* 0x000162000c1e1900 */
[----:B------:R-:W-:Y:S01]  /*2140*/  BSSY.RECONVERGENT B3, `(.L_x_61) ;  /* 0x0000005000037945 */ /* 0x000fe20003800200 */
.L_x_62:
[----:B------:R-:W1:Y:S02]  /*2150*/  LDS R10, [R5+-0xc] ;  /* 0xfffff400050a7984 */ /* 0x000e640000000800 */
[----:B-1---5:R-:W-:-:S05]  /*2160*/  FADD R11, R13, R10 ;  /* 0x0000000a0d0b7221 */ /* 0x022fca0000000000 */
[----:B------:R-:W1:Y:S02]  /*2170*/  ATOMS.CAST.SPIN P0, [R5+-0xc], R10, R11 ;  /* 0xfffff40a0500758d */ /* 0x000e64000180000b */
[----:B-1----:R-:W-:Y:S05]  /*2180*/  @!P0 BRA `(.L_x_62) ;  /* 0xfffffffc00f08947 */ /* 0x002fea000383ffff */
[----:B------:R-:W-:Y:S05]  /*2190*/  BSYNC.RECONVERGENT B3 ;  /* 0x0000000000037941 */ /* 0x000fea0003800200 */
.L_x_61:
[----:B------:R1:W5:Y:S01]  /*21a0*/  LDG.E R13, desc[UR6][R8.64+-0x8] ;  /* 0xfffff806080d7981 */ /* 0x000362000c1e1900 */
[----:B------:R-:W-:Y:S01]  /*21b0*/  BSSY.RECONVERGENT B3, `(.L_x_63) ;  /* 0x0000005000037945 */ /* 0x000fe20003800200 */
.L_x_64:
[----:B------:R-:W0:Y:S02]  /*21c0*/  LDS R10, [R5+-0x8] ;  /* 0xfffff800050a7984 */ /* 0x000e240000000800 */
[----:B0----5:R-:W-:-:S05]  /*21d0*/  FADD R11, R13, R10 ;  /* 0x0000000a0d0b7221 */ /* 0x021fca0000000000 */
[----:B------:R-:W0:Y:S02]  /*21e0*/  ATOMS.CAST.SPIN P0, [R5+-0x8], R10, R11 ;  /* 0xfffff80a0500758d */ /* 0x000e24000180000b */
[----:B0-----:R-:W-:Y:S05]  /*21f0*/  @!P0 BRA `(.L_x_64) ;  /* 0xfffffffc00f08947 */ /* 0x001fea000383ffff */
[----:B------:R-:W-:Y:S05]  /*2200*/  BSYNC.RECONVERGENT B3 ;  /* 0x0000000000037941 */ /* 0x000fea0003800200 */
.L_x_63:
[----:B------:R0:W5:Y:S01]  /*2210*/  LDG.E R13, desc[UR6][R8.64+-0x4] ;  /* 0xfffffc06080d7981 */ /* 0x000162000c1e1900 */
[----:B------:R-:W-:Y:S01]  /*2220*/  BSSY.RECONVERGENT B3, `(.L_x_65) ;  /* 0x0000005000037945 */ /* 0x000fe20003800200 */
.L_x_66:
[----:B------:R-:W1:Y:S02]  /*2230*/  LDS R10, [R5+-0x4] ;  /* 0xfffffc00050a7984 */ /* 0x000e640000000800 */
[----:B-1---5:R-:W-:-:S05]  /*2240*/  FADD R11, R13, R10 ;  /* 0x0000000a0d0b7221 */ /* 0x022fca0000000000 */
[----:B------:R-:W1:Y:S02]  /*2250*/  ATOMS.CAST.SPIN P0, [R5+-0x4], R10, R11 ;  /* 0xfffffc0a0500758d */ /* 0x000e64000180000b */
[----:B-1----:R-:W-:Y:S05]  /*2260*/  @!P0 BRA `(.L_x_66) ;  /* 0xfffffffc00f08947 */ /* 0x002fea000383ffff */
[----:B------:R-:W-:Y:S05]  /*2270*/  BSYNC.RECONVERGENT B3 ;  /* 0x0000000000037941 */ /* 0x000fea0003800200 */
.L_x_65:
[----:B------:R1:W5:Y:S01]  /*2280*/  LDG.E R13, desc[UR6][R8.64] ;  /* 0x00000006080d7981 */ /* 0x000362000c1e1900 */
[----:B------:R-:W-:Y:S01]  /*2290*/  BSSY.RECONVERGENT B3, `(.L_x_67) ;  /* 0x0000005000037945 */ /* 0x000fe20003800200 */
.L_x_68:
[----:B------:R-:W0:Y:S02]  /*22a0*/  LDS R10, [R5] ;  /* 0x00000000050a7984 */ /* 0x000e240000000800 */
[----:B0----5:R-:W-:-:S05]  /*22b0*/  FADD R11, R13, R10 ;  /* 0x0000000a0d0b7221 */ /* 0x021fca0000000000 */
[----:B------:R-:W0:Y:S02]  /*22c0*/  ATOMS.CAST.SPIN P0, [R5], R10, R11 ;  /* 0x0000000a0500758d */ /* 0x000e24000180000b */
[----:B0-----:R-:W-:Y:S05]  /*22d0*/  @!P0 BRA `(.L_x_68) ;  /* 0xfffffffc00f08947 */ /* 0x001fea000383ffff */
[----:B------:R-:W-:Y:S05]  /*22e0*/  BSYNC.RECONVERGENT B3 ;  /* 0x0000000000037941 */ /* 0x000fea0003800200 */
.L_x_67:
[----:B------:R0:W5:Y:S01]  /*22f0*/  LDG.E R13, desc[UR6][R8.64+0x4] ;  /* 0x00000406080d7981 */ /* 0x000162000c1e1900 */
[----:B------:R-:W-:Y:S01]  /*2300*/  BSSY.RECONVERGENT B3, `(.L_x_69) ;  /* 0x0000005000037945 */ /* 0x000fe20003800200 */
.L_x_70:
[----:B------:R-:W1:Y:S02]  /*2310*/  LDS R10, [R5+0x4] ;  /* 0x00000400050a7984 */ /* 0x000e640000000800 */
[----:B-1---5:R-:W-:-:S05]  /*2320*/  FADD R11, R13, R10 ;  /* 0x0000000a0d0b7221 */ /* 0x022fca0000000000 */
[----:B------:R-:W1:Y:S02]  /*2330*/  ATOMS.CAST.SPIN P0, [R5+0x4], R10, R11 ;  /* 0x0000040a0500758d */ /* 0x000e64000180000b */
[----:B-1----:R-:W-:Y:S05]  /*2340*/  @!P0 BRA `(.L_x_70) ;  /* 0xfffffffc00f08947 */ /* 0x002fea000383ffff */
[----:B------:R-:W-:Y:S05]  /*2350*/  BSYNC.RECONVERGENT B3 ;  /* 0x0000000000037941 */ /* 0x000fea0003800200 */
.L_x_69:
[----:B------:R1:W5:Y:S01]  /*2360*/  LDG.E R13, desc[UR6][R8.64+0x8] ;  /* 0x00000806080d7981 */ /* 0x000362000c1e1900 */
[----:B------:R-:W-:Y:S01]  /*2370*/  BSSY.RECONVERGENT B3, `(.L_x_71) ;  /* 0x0000005000037945 */ /* 0x000fe20003800200 */
.L_x_72:
[----:B------:R-:W0:Y:S02]  /*2380*/  LDS R10, [R5+0x8] ;  /* 0x00000800050a7984 */ /* 0x000e240000000800 */
[----:B0----5:R-:W-:-:S05]  /*2390*/  FADD R11, R13, R10 ;  /* 0x0000000a0d0b7221 */ /* 0x021fca0000000000 */
[----:B------:R-:W0:Y:S02]  /*23a0*/  ATOMS.CAST.SPIN P0, [R5+0x8], R10, R11 ;  /* 0x0000080a0500758d */ /* 0x000e24000180000b */
[----:B0-----:R-:W-:Y:S05]  /*23b0*/  @!P0 BRA `(.L_x_72) ;  /* 0xfffffffc00f08947 */ /* 0x001fea000383ffff */
[----:B------:R-:W-:Y:S05]  /*23c0*/  BSYNC.RECONVERGENT B3 ;  /* 0x0000000000037941 */ /* 0x000fea0003800200 */
.L_x_71:
[----:B------:R0:W5:Y:S01]  /*23d0*/  LDG.E R13, desc[UR6][R8.64+0xc] ;  /* 0x00000c06080d7981 */ /* 0x000162000c1e1900 */
[----:B------:R-:W-:Y:S01]  /*23e0*/  BSSY.RECONVERGENT B3, `(.L_x_73) ;  /* 0x0000005000037945 */ /* 0x000fe20003800200 */
.L_x_74:
[----:B------:R-:W1:Y:S02]  /*23f0*/  LDS R10, [R5+0xc] ;  /* 0x00000c00050a7984 */ /* 0x000e640000000800 */
[----:B-1---5:R-:W-:-:S05]  /*2400*/  FADD R11, R13, R10 ;  /* 0x0000000a0d0b7221 */ /* 0x022fca0000000000 */
[----:B------:R-:W1:Y:S02]  /*2410*/  ATOMS.CAST.SPIN P0, [R5+0xc], R10, R11 ;  /* 0x00000c0a0500758d */ /* 0x000e64000180000b */
[----:B-1----:R-:W-:Y:S05]  /*2420*/  @!P0 BRA `(.L_x_74) ;  /* 0xfffffffc00f08947 */ /* 0x002fea000383ffff */
[----:B------:R-:W-:Y:S05]  /*2430*/  BSYNC.RECONVERGENT B3 ;  /* 0x0000000000037941 */ /* 0x000fea0003800200 */
.L_x_73:
[----:B------:R1:W5:Y:S01]  /*2440*/  LDG.E R13, desc[UR6][R8.64+0x10] ;  /* 0x00001006080d7981 */ /* 0x000362000c1e1900 */
[----:B------:R-:W-:Y:S01]  /*2450*/  BSSY.RECONVERGENT B3, `(.L_x_75) ;  /* 0x0000005000037945 */ /* 0x000fe20003800200 */
.L_x_76:
[----:B------:R-:W0:Y:S02]  /*2460*/  LDS R10, [R5+0x10] ;  /* 0x00001000050a7984 */ /* 0x000e240000000800 */
[----:B0----5:R-:W-:-:S05]  /*2470*/  FADD R11, R13, R10 ;  /* 0x0000000a0d0b7221 */ /* 0x021fca0000000000 */
[----:B------:R-:W0:Y:S02]  /*2480*/  ATOMS.CAST.SPIN P0, [R5+0x10], R10, R11 ;  /* 0x0000100a0500758d */ /* 0x000e24000180000b */
[----:B0-----:R-:W-:Y:S05]  /*2490*/  @!P0 BRA `(.L_x_76) ;  /* 0xfffffffc00f08947 */ /* 0x001fea000383ffff */
[----:B------:R-:W-:Y:S05]  /*24a0*/  BSYNC.RECONVERGENT B3 ;  /* 0x0000000000037941 */ /* 0x000fea0003800200 */
.L_x_75:
[----:B------:R0:W5:Y:S01]  /*24b0*/  LDG.E R13, desc[UR6][R8.64+0x14] ;  /* 0x00001406080d7981 */ /* 0x000162000c1e1900 */
[----:B------:R-:W-:Y:S01]  /*24c0*/  BSSY.RECONVERGENT B3, `(.L_x_77) ;  /* 0x0000005000037945 */ /* 0x000fe20003800200 */
.L_x_78:
[----:B------:R-:W1:Y:S02]  /*24d0*/  LDS R10, [R5+0x14] ;  /* 0x00001400050a7984 */ /* 0x000e640000000800 */
[----:B-1---5:R-:W-:-:S05]  /*24e0*/  FADD R11, R13, R10 ;  /* 0x0000000a0d0b7221 */ /* 0x022fca0000000000 */
[----:B------:R-:W1:Y:S02]  /*24f0*/  ATOMS.CAST.SPIN P0, [R5+0x14], R10, R11 ;  /* 0x0000140a0500758d */ /* 0x000e64000180000b */
[----:B-1----:R-:W-:Y:S05]  /*2500*/  @!P0 BRA `(.L_x_78) ;  /* 0xfffffffc00f08947 */ /* 0x002fea000383ffff */
[----:B------:R-:W-:Y:S05]  /*2510*/  BSYNC.RECONVERGENT B3 ;  /* 0x0000000000037941 */ /* 0x000fea0003800200 */
.L_x_77:
[----:B------:R1:W5:Y:S01]  /*2520*/  LDG.E R13, desc[UR6][R8.64+0x18] ;  /* 0x00001806080d7981 */ /* 0x000362000c1e1900 */
[----:B------:R-:W-:Y:S01]  /*2530*/  BSSY.RECONVERGENT B3, `(.L_x_79) ;  /* 0x0000005000037945 */ /* 0x000fe20003800200 */
.L_x_80:
[----:B------:R-:W0:Y:S02]  /*2540*/  LDS R10, [R5+0x18] ;  /* 0x00001800050a7984 */ /* 0x000e240000000800 */
[----:B0----5:R-:W-:-:S05]  /*2550*/  FADD R11, R13, R10 ;  /* 0x0000000a0d0b7221 */ /* 0x021fca0000000000 */
[----:B------:R-:W0:Y:S02]  /*2560*/  ATOMS.CAST.SPIN P0, [R5+0x18], R10, R11 ;  /* 0x0000180a0500758d */ /* 0x000e24000180000b */
[----:B0-----:R-:W-:Y:S05]  /*2570*/  @!P0 BRA `(.L_x_80) ;  /* 0xfffffffc00f08947 */ /* 0x001fea000383ffff */
[----:B------:R-:W-:Y:S05]  /*2580*/  BSYNC.RECONVERGENT B3 ;  /* 0x0000000000037941 */ /* 0x000fea0003800200 */
.L_x_79:
[----:B------:R0:W5:Y:S01]  /*2590*/  LDG.E R13, desc[UR6][R8.64+0x1c] ;  /* 0x00001c06080d7981 */ /* 0x000162000c1e1900 */
[----:B------:R-:W-:Y:S01]  /*25a0*/  BSSY.RECONVERGENT B3, `(.L_x_81) ;  /* 0x0000005000037945 */ /* 0x000fe20003800200 */
.L_x_82:
[----:B------:R-:W1:Y:S02]  /*25b0*/  LDS R10, [R5+0x1c] ;  /* 0x00001c00050a7984 */ /* 0x000e640000000800 */
[----:B-1---5:R-:W-:-:S05]  /*25c0*/  FADD R11, R13, R10 ;  /* 0x0000000a0d0b7221 */ /* 0x022fca0000000000 */
[----:B------:R-:W1:Y:S02]  /*25d0*/  ATOMS.CAST.SPIN P0, [R5+0x1c], R10, R11 ;  /* 0x00001c0a0500758d */ /* 0x000e64000180000b */
[----:B-1----:R-:W-:Y:S05]  /*25e0*/  @!P0 BRA `(.L_x_82) ;  /* 0xfffffffc00f08947 */ /* 0x002fea000383ffff */
[----:B------:R-:W-:Y:S05]  /*25f0*/  BSYNC.RECONVERGENT B3 ;  /* 0x0000000000037941 */ /* 0x000fea0003800200 */
.L_x_81:
[----:B------:R-:W-:Y:S02]  /*2600*/  IADD3 R6, PT, PT, R6, 0x10, RZ ;  /* 0x0000001006067810 */ /* 0x000fe40007ffe0ff */
[----:B0-234-:R-:W-:Y:S02]  /*2610*/  IADD3 R8, P1, PT, R8, 0x40, RZ ;  /* 0x0000004008087810 */ /* 0x01dfe40007f3e0ff */
[----:B------:R-:W-:Y:S02]  /*2620*/  ISETP.NE.AND P0, PT, R6, RZ, PT ;  /* 0x000000ff0600720c */ /* 0x000fe40003f05270 */
[----:B------:R-:W-:Y:S02]  /*2630*/  IADD3 R5, PT, PT, R5, 0x40, RZ ;  /* 0x0000004005057810 */ /* 0x000fe40007ffe0ff */
[----:B------:R-:W-:-:S09]  /*2640*/  IADD3.X R9, PT, PT, RZ, R9, RZ, P1, !PT ;  /* 0x00000009ff097210 */ /* 0x000fd20000ffe4ff */
[----:B------:R-:W-:Y:S05]  /*2650*/  @P0 BRA `(.L_x_83) ;  /* 0xfffffff800280947 */ /* 0x000fea000383ffff */
[----:B------:R-:W-:Y:S05]  /*2660*/  BSYNC.RECONVERGENT B0 ;  /* 0x0000000000007941 */ /* 0x000fea0003800200 */
.L_x_50:
[----:B------:R-:W-:-:S07]  /*2670*/  MOV R5, R2 ;  /* 0x0000000200057202 */ /* 0x000fce0000000f00 */
.L_x_49:
[----:B------:R-:W-:Y:S05]  /*2680*/  BSYNC.RECONVERGENT B1 ;  /* 0x0000000000017941 */ /* 0x000fea0003800200 */
.L_x_48:
[----:B------:R-:W1:Y:S02]  /*2690*/  LDC R2, c[0x0][0x3ac] ;  /* 0x0000eb00ff027b82 */ /* 0x000e640000000800 */
[----:B-1----:R-:W-:-:S13]  /*26a0*/  LOP3.LUT P0, R6, R2, 0xf, RZ, 0xc0, !PT ;  /* 0x0000000f02067812 */ /* 0x002fda000780c0ff */
[----:B------:R-:W-:Y:S05]  /*26b0*/  @!P0 BRA `(.L_x_47) ;  /* 0x0000000800248947 */ /* 0x000fea0003800000 */
[----:B------:R-:W-:Y:S02]  /*26c0*/  ISETP.GE.U32.AND P0, PT, R6, 0x8, PT ;  /* 0x000000080600780c */ /* 0x000fe40003f06070 */
[----:B------:R-:W-:-:S11]  /*26d0*/  LOP3.LUT R12, R2, 0x7, RZ, 0xc0, !PT ;  /* 0x00000007020c7812 */ /* 0x000fd600078ec0ff */
[----:B------:R-:W-:Y:S05]  /*26e0*/  @!P0 BRA `(.L_x_84) ;  /* 0x0000000400008947 */ /* 0x000fea0003800000 */
[----:B------:R-:W-:-:S05]  /*26f0*/  IMAD.WIDE.U32 R8, R5, 0x4, R16 ;  /* 0x0000000405087825 */ /* 0x000fca00078e0010 */
[----:B------:R1:W5:Y:S01]  /*2700*/  LDG.E R13, desc[UR6][R8.64] ;  /* 0x00000006080d7981 */ /* 0x000362000c1e1900 */
[----:B------:R-:W2:Y:S01]  /*2710*/  S2UR UR5, SR_CgaCtaId ;  /* 0x00000000000579c3 */ /* 0x000ea20000008800 */
[----:B------:R-:W-:Y:S01]  /*2720*/  UMOV UR4, 0x400 ;  /* 0x0000040000047882 */ /* 0x000fe20000000000 */
[----:B------:R-:W-:Y:S01]  /*2730*/  IADD3 R6, PT, PT, R18, R5, RZ ;  /* 0x0000000512067210 */ /* 0x000fe20007ffe0ff */
[----:B------:R-:W-:Y:S01]  /*2740*/  UIADD3 UR4, UPT, UPT, UR4, 0xfa0, URZ ;  /* 0x00000fa004047890 */ /* 0x000fe2000fffe0ff */
[----:B------:R-:W-:Y:S03]  /*2750*/  BSSY.RECONVERGENT B0, `(.L_x_85) ;  /* 0x0000007000007945 */ /* 0x000fe60003800200 */
[----:B--2---:R-:W-:-:S06]  /*2760*/  ULEA UR4, UR5, UR4, 0x18 ;  /* 0x0000000405047291 */ /* 0x004fcc000f8ec0ff */
[----:B-1----:R-:W-:-:S07]  /*2770*/  LEA R6, R6, UR4, 0x2 ;  /* 0x0000000406067c11 */ /* 0x002fce000f8e10ff */
.L_x_86:
[----:B0-----:R-:W0:Y:S02]  /*2780*/  LDS R10, [R6] ;  /* 0x00000000060a7984 */ /* 0x001e240000000800 */
[----:B0----5:R-:W-:-:S05]  /*2790*/  FADD R11, R13, R10 ;  /* 0x0000000a0d0b7221 */ /* 0x021fca0000000000 */
[----:B------:R-:W0:Y:S02]  /*27a0*/  ATOMS.CAST.SPIN P0, [R6], R10, R11 ;  /* 0x0000000a0600758d */ /* 0x000e24000180000b */
[----:B0-----:R-:W-:Y:S05]  /*27b0*/  @!P0 BRA `(.L_x_86) ;  /* 0xfffffffc00f08947 */ /* 0x001fea000383ffff */
[----:B------:R-:W-:Y:S05]  /*27c0*/  BSYNC.RECONVERGENT B0 ;  /* 0x0000000000007941 */ /* 0x000fea0003800200 */
.L_x_85:
[----:B------:R0:W5:Y:S01]  /*27d0*/  LDG.E R13, desc[UR6][R8.64+0x4] ;  /* 0x00000406080d7981 */ /* 0x000162000c1e1900 */
[----:B------:R-:W-:Y:S01]  /*27e0*/  BSSY.RECONVERGENT B0, `(.L_x_87) ;  /* 0x0000005000007945 */ /* 0x000fe20003800200 */
.L_x_88:
[----:B------:R-:W1:Y:S02]  /*27f0*/  LDS R10, [R6+0x4] ;  /* 0x00000400060a7984 */ /* 0x000e640000000800 */
[----:B-1---5:R-:W-:-:S05]  /*2800*/  FADD R11, R13, R10 ;  /* 0x0000000a0d0b7221 */ /* 0x022fca0000000000 */
[----:B------:R-:W1:Y:S02]  /*2810*/  ATOMS.CAST.SPIN P0, [R6+0x4], R10, R11 ;  /* 0x0000040a0600758d */ /* 0x000e64000180000b */
[----:B-1----:R-:W-:Y:S05]  /*2820*/  @!P0 BRA `(.L_x_88) ;  /* 0xfffffffc00f08947 */ /* 0x002fea000383ffff */
[----:B------:R-:W-:Y:S05]  /*2830*/  BSYNC.RECONVERGENT B0 ;  /* 0x0000000000007941 */ /* 0x000fea0003800200 */
.L_x_87:
[----:B------:R1:W5:Y:S01]  /*2840*/  LDG.E R13, desc[UR6][R8.64+0x8] ;  /* 0x00000806080d7981 */ /* 0x000362000c1e1900 */
[----:B------:R-:W-:Y:S01]  /*2850*/  BSSY.RECONVERGENT B0, `(.L_x_89) ;  /* 0x0000005000007945 */ /* 0x000fe20003800200 */
.L_x_90:
[----:B------:R-:W2:Y:S02]  /*2860*/  LDS R10, [R6+0x8] ;  /* 0x00000800060a7984 */ /* 0x000ea40000000800 */
[----:B--2--5:R-:W-:-:S05]  /*2870*/  FADD R11, R13, R10 ;  /* 0x0000000a0d0b7221 */ /* 0x024fca0000000000 */
[----:B------:R-:W2:Y:S02]  /*2880*/  ATOMS.CAST.SPIN P0, [R6+0x8], R10, R11 ;  /* 0x0000080a0600758d */ /* 0x000ea4000180000b */
[----:B--2---:R-:W-:Y:S05]  /*2890*/  @!P0 BRA `(.L_x_90) ;  /* 0xfffffffc00f08947 */ /* 0x004fea000383ffff */
[----:B------:R-:W-:Y:S05]  /*28a0*/  BSYNC.RECONVERGENT B0 ;  /* 0x0000000000007941 */ /* 0x000fea0003800200 */
.L_x_89:
[----:B------:R2:W5:Y:S01]  /*28b0*/  LDG.E R13, desc[UR6][R8.64+0xc] ;  /* 0x00000c06080d7981 */ /* 0x000562000c1e1900 */
[----:B------:R-:W-:Y:S01]  /*28c0*/  BSSY.RECONVERGENT B0, `(.L_x_91) ;  /* 0x0000005000007945 */ /* 0x000fe20003800200 */
.L_x_92:
[----:B------:R-:W3:Y:S02]  /*28d0*/  LDS R10, [R6+0xc] ;  /* 0x00000c00060a7984 */ /* 0x000ee40000000800 */
[----:B---3-5:R-:W-:-:S05]  /*28e0*/  FADD R11, R13, R10 ;  /* 0x0000000a0d0b7221 */ /* 0x028fca0000000000 */
[----:B------:R-:W3:Y:S02]  /*28f0*/  ATOMS.CAST.SPIN P0, [R6+0xc], R10, R11 ;  /* 0x00000c0a0600758d */ /* 0x000ee4000180000b */
[----:B---3--:R-:W-:Y:S05]  /*2900*/  @!P0 BRA `(.L_x_92) ;  /* 0xfffffffc00f08947 */ /* 0x008fea000383ffff */
[----:B------:R-:W-:Y:S05]  /*2910*/  BSYNC.RECONVERGENT B0 ;  /* 0x0000000000007941 */ /* 0x000fea0003800200 */
.L_x_91:
[----:B------:R3:W5:Y:S01]  /*2920*/  LDG.E R13, desc[UR6][R8.64+0x10] ;  /* 0x00001006080d7981 */ /* 0x000762000c1e1900 */
[----:B------:R-:W-:Y:S01]  /*2930*/  BSSY.RECONVERGENT B0, `(.L_x_93) ;  /* 0x0000005000007945 */ /* 0x000fe20003800200 */
.L_x_94:
[----:B------:R-:W4:Y:S02]  /*2940*/  LDS R10, [R6+0x10] ;  /* 0x00001000060a7984 */ /* 0x000f240000000800 */
[----:B----45:R-:W-:-:S05]  /*2950*/  FADD R11, R13, R10 ;  /* 0x0000000a0d0b7221 */ /* 0x030fca0000000000 */
[----:B------:R-:W4:Y:S02]  /*2960*/  ATOMS.CAST.SPIN P0, [R6+0x10], R10, R11 ;  /* 0x0000100a0600758d */ /* 0x000f24000180000b */
[----:B----4-:R-:W-:Y:S05]  /*2970*/  @!P0 BRA `(.L_x_94) ;  /* 0xfffffffc00f08947 */ /* 0x010fea000383ffff */
[----:B------:R-:W-:Y:S05]  /*2980*/  BSYNC.RECONVERGENT B0 ;  /* 0x0000000000007941 */ /* 0x000fea0003800200 */
.L_x_93:
[----:B------:R4:W5:Y:S01]  /*2990*/  LDG.E R13, desc[UR6][R8.64+0x14] ;  /* 0x00001406080d7981 */ /* 0x000962000c1e1900 */
[----:B------:R-:W-:Y:S01]  /*29a0*/  BSSY.RECONVERGENT B0, `(.L_x_95) ;  /* 0x0000005000007945 */ /* 0x000fe20003800200 */
.L_x_96:
[----:B------:R-:W0:Y:S02]  /*29b0*/  LDS R10, [R6+0x14] ;  /* 0x00001400060a7984 */ /* 0x000e240000000800 */
[----:B0----5:R-:W-:-:S05]  /*29c0*/  FADD R11, R13, R10 ;  /* 0x0000000a0d0b7221 */ /* 0x021fca0000000000 */
[----:B------:R-:W0:Y:S02]  /*29d0*/  ATOMS.CAST.SPIN P0, [R6+0x14], R10, R11 ;  /* 0x0000140a0600758d */ /* 0x000e24000180000b */
[----:B0-----:R-:W-:Y:S05]  /*29e0*/  @!P0 BRA `(.L_x_96) ;  /* 0xfffffffc00f08947 */ /* 0x001fea000383ffff */
[----:B------:R-:W-:Y:S05]  /*29f0*/  BSYNC.RECONVERGENT B0 ;  /* 0x0000000000007941 */ /* 0x000fea0003800200 */
.L_x_95:
[----:B------:R0:W5:Y:S01]  /*2a00*/  LDG.E R13, desc[UR6][R8.64+0x18] ;  /* 0x00001806080d7981 */ /* 0x000162000c1e1900 */
[----:B------:R-:W-:Y:S01]  /*2a10*/  BSSY.RECONVERGENT B0, `(.L_x_97) ;  /* 0x0000005000007945 */ /* 0x000fe20003800200 */
.L_x_98:
[----:B------:R-:W1:Y:S02]  /*2a20*/  LDS R10, [R6+0x18] ;  /* 0x00001800060a7984 */ /* 0x000e640000000800 */
[----:B-1---5:R-:W-:-:S05]  /*2a30*/  FADD R11, R13, R10 ;  /* 0x0000000a0d0b7221 */ /* 0x022fca0000000000 */
[----:B------:R-:W1:Y:S02]  /*2a40*/  ATOMS.CAST.SPIN P0, [R6+0x18], R10, R11 ;  /* 0x0000180a0600758d */ /* 0x000e64000180000b */
[----:B-1----:R-:W-:Y:S05]  /*2a50*/  @!P0 BRA `(.L_x_98) ;  /* 0xfffffffc00f08947 */ /* 0x002fea000383ffff */
[----:B------:R-:W-:Y:S05]  /*2a60*/  BSYNC.RECONVERGENT B0 ;  /* 0x0000000000007941 */ /* 0x000fea0003800200 */
.L_x_97:
[----:B------:R1:W5:Y:S01]  /*2a70*/  LDG.E R11, desc[UR6][R8.64+0x1c] ;  /* 0x00001c06080b7981 */ /* 0x000362000c1e1900 */
[----:B------:R-:W-:Y:S01]  /*2a80*/  BSSY.RECONVERGENT B0, `(.L_x_99) ;  /* 0x0000005000007945 */ /* 0x000fe20003800200 */
.L_x_100:
[----:B01234-:R-:W0:Y:S02]  /*2a90*/  LDS R8, [R6+0x1c] ;  /* 0x00001c0006087984 */ /* 0x01fe240000000800 */
[----:B0----5:R-:W-:-:S05]  /*2aa0*/  FADD R9, R11, R8 ;  /* 0x000000080b097221 */ /* 0x021fca0000000000 */
[----:B------:R-:W0:Y:S02]  /*2ab0*/  ATOMS.CAST.SPIN P0, [R6+0x1c], R8, R9 ;  /* 0x00001c080600758d */ /* 0x000e240001800009 */
[----:B0-----:R-:W-:Y:S05]  /*2ac0*/  @!P0 BRA `(.L_x_100) ;  /* 0xfffffffc00f08947 */ /* 0x001fea000383ffff */
[----:B------:R-:W-:Y:S05]  /*2ad0*/  BSYNC.RECONVERGENT B0 ;  /* 0x0000000000007941 */ /* 0x000fea0003800200 */
.L_x_99:
[----:B------:R-:W-:-:S07]  /*2ae0*/  VIADD R5, R5, 0x8 ;  /* 0x0000000805057836 */ /* 0x000fce0000000000 */
.L_x_84:
[----:B------:R-:W-:-:S13]  /*2af0*/  ISETP.NE.AND P0, PT, R12, RZ, PT ;  /* 0x000000ff0c00720c */ /* 0x000fda0003f05270 */
        /* <DEDUP_REMOVED lines=13> */
.L_x_103:
[----:B------:R-:W1:Y:S02]  /*2bd0*/  LDS R8, [R6] ;  /* 0x0000000006087984 */ /* 0x000e640000000800 */
[----:B-1---5:R-:W-:-:S05]  /*2be0*/  FADD R9, R11, R8 ;  /* 0x000000080b097221 */ /* 0x022fca0000000000 */
[----:B------:R-:W1:Y:S02]  /*2bf0*/  ATOMS.CAST.SPIN P0, [R6], R8, R9 ;  /* 0x000000080600758d */ /* 0x000e640001800009 */
[----:B-1----:R-:W-:Y:S05]  /*2c00*/  @!P0 BRA `(.L_x_103) ;  /* 0xfffffffc00f08947 */ /* 0x002fea000383ffff */
[----:B------:R-:W-:Y:S05]  /*2c10*/  BSYNC.RECONVERGENT B0 ;  /* 0x0000000000007941 */ /* 0x000fea0003800200 */
.L_x_102:
[----:B------:R1:W5:Y:S01]  /*2c20*/  LDG.E R11, desc[UR6][R16.64+0x4] ;  /* 0x00000406100b7981 */ /* 0x000362000c1e1900 */
[----:B------:R-:W-:Y:S01]  /*2c30*/  BSSY.RECONVERGENT B0, `(.L_x_104) ;  /* 0x0000005000007945 */ /* 0x000fe20003800200 */
.L_x_105:
[----:B------:R-:W2:Y:S02]  /*2c40*/  LDS R8, [R6+0x4] ;  /* 0x0000040006087984 */ /* 0x000ea40000000800 */
[----:B--2--5:R-:W-:-:S05]  /*2c50*/  FADD R9, R11, R8 ;  /* 0x000000080b097221 */ /* 0x024fca0000000000 */
[----:B------:R-:W2:Y:S02]  /*2c60*/  ATOMS.CAST.SPIN P0, [R6+0x4], R8, R9 ;  /* 0x000004080600758d */ /* 0x000ea40001800009 */
[----:B--2---:R-:W-:Y:S05]  /*2c70*/  @!P0 BRA `(.L_x_105) ;  /* 0xfffffffc00f08947 */ /* 0x004fea000383ffff */
[----:B------:R-:W-:Y:S05]  /*2c80*/  BSYNC.RECONVERGENT B0 ;  /* 0x0000000000007941 */ /* 0x000fea0003800200 */
.L_x_104:
[----:B------:R2:W5:Y:S01]  /*2c90*/  LDG.E R11, desc[UR6][R16.64+0x8] ;  /* 0x00000806100b7981 */ /* 0x000562000c1e1900 */
[----:B------:R-:W-:Y:S01]  /*2ca0*/  BSSY.RECONVERGENT B0, `(.L_x_106) ;  /* 0x0000005000007945 */ /* 0x000fe20003800200 */
.L_x_107:
[----:B------:R-:W3:Y:S02]  /*2cb0*/  LDS R8, [R6+0x8] ;  /* 0x0000080006087984 */ /* 0x000ee40000000800 */
[----:B---3-5:R-:W-:-:S05]  /*2cc0*/  FADD R9, R11, R8 ;  /* 0x000000080b097221 */ /* 0x028fca0000000000 */
[----:B------:R-:W3:Y:S02]  /*2cd0*/  ATOMS.CAST.SPIN P0, [R6+0x8], R8, R9 ;  /* 0x000008080600758d */ /* 0x000ee40001800009 */
[----:B---3--:R-:W-:Y:S05]  /*2ce0*/  @!P0 BRA `(.L_x_107) ;  /* 0xfffffffc00f08947 */ /* 0x008fea000383ffff */
[----:B------:R-:W-:Y:S05]  /*2cf0*/  BSYNC.RECONVERGENT B0 ;  /* 0x0000000000007941 */ /* 0x000fea0003800200 */
.L_x_106:
[----:B-12---:R1:W5:Y:S01]  /*2d00*/  LDG.E R17, desc[UR6][R16.64+0xc] ;  /* 0x00000c0610117981 */ /* 0x006362000c1e1900 */
[----:B------:R-:W-:Y:S01]  /*2d10*/  BSSY.RECONVERGENT B0, `(.L_x_108) ;  /* 0x0000005000007945 */ /* 0x000fe20003800200 */
.L_x_109:
[----:B------:R-:W2:Y:S02]  /*2d20*/  LDS R8, [R6+0xc] ;  /* 0x00000c0006087984 */ /* 0x000ea40000000800 */
[----:B--2--5:R-:W-:-:S05]  /*2d30*/  FADD R9, R17, R8 ;  /* 0x0000000811097221 */ /* 0x024fca0000000000 */
[----:B------:R-:W2:Y:S02]  /*2d40*/  ATOMS.CAST.SPIN P0, [R6+0xc], R8, R9 ;  /* 0x00000c080600758d */ /* 0x000ea40001800009 */
[----:B--2---:R-:W-:Y:S05]  /*2d50*/  @!P0 BRA `(.L_x_109) ;  /* 0xfffffffc00f08947 */ /* 0x004fea000383ffff */
[----:B------:R-:W-:Y:S05]  /*2d60*/  BSYNC.RECONVERGENT B0 ;  /* 0x0000000000007941 */ /* 0x000fea0003800200 */
.L_x_108:
[----:B------:R-:W-:-:S07]  /*2d70*/  IADD3 R5, PT, PT, R5, 0x4, RZ ;  /* 0x0000000405057810 */ /* 0x000fce0007ffe0ff */
.L_x_101:
[----:B------:R-:W-:-:S13]  /*2d80*/  ISETP.NE.AND P0, PT, R2, RZ, PT ;  /* 0x000000ff0200720c */ /* 0x000fda0003f05270 */
[----:B------:R-:W-:Y:S05]  /*2d90*/  @!P0 BRA `(.L_x_47) ;  /* 0x00000000006c8947 */ /* 0x000fea0003800000 */
[----:B------:R-:W2:Y:S01]  /*2da0*/  S2UR UR5, SR_CgaCtaId ;  /* 0x00000000000579c3 */ /* 0x000ea20000008800 */
[----:B------:R-:W3:Y:S01]  /*2db0*/  LDCU.64 UR8, c[0x0][0x380] ;  /* 0x00007000ff0877ac */ /* 0x000ee20008000a00 */
[----:B------:R-:W-:Y:S01]  /*2dc0*/  IMAD.WIDE.U32 R8, R5, 0x4, RZ ;  /* 0x0000000405087825 */ /* 0x000fe200078e00ff */
[----:B------:R-:W-:Y:S01]  /*2dd0*/  IADD3 R5, PT, PT, R18, R5, RZ ;  /* 0x0000000512057210 */ /* 0x000fe20007ffe0ff */
[----:B------:R-:W-:Y:S01]  /*2de0*/  UMOV UR4, 0x400 ;  /* 0x0000040000047882 */ /* 0x000fe20000000000 */
[----:B------:R-:W-:Y:S01]  /*2df0*/  IADD3 R6, PT, PT, -R2, RZ, RZ ;  /* 0x000000ff02067210 */ /* 0x000fe20007ffe1ff */
[----:B------:R-:W-:Y:S01]  /*2e00*/  UIADD3 UR4, UPT, UPT, UR4, 0xfa0, URZ ;  /* 0x00000fa004047890 */ /* 0x000fe2000fffe0ff */
[----:B------:R-:W-:-:S03]  /*2e10*/  IMAD.WIDE R8, R4, 0x4, R8 ;  /* 0x0000000404087825 */ /* 0x000fc600078e0208 */
[----:B---3--:R-:W-:-:S04]  /*2e20*/  IADD3 R8, P0, PT, R8, UR8, RZ ;  /* 0x0000000808087c10 */ /* 0x008fc8000ff1e0ff */
[----:B------:R-:W-:Y:S01]  /*2e30*/  IADD3.X R9, PT, PT, R9, UR9, RZ, P0, !PT ;  /* 0x0000000909097c10 */ /* 0x000fe200087fe4ff */
[----:B--2---:R-:W-:-:S06]  /*2e40*/  ULEA UR4, UR5, UR4, 0x18 ;  /* 0x0000000405047291 */ /* 0x004fcc000f8ec0ff */
[----:B------:R-:W-:-:S07]  /*2e50*/  LEA R2, R5, UR4, 0x2 ;  /* 0x0000000405027c11 */ /* 0x000fce000f8e10ff */
.L_x_112:
[----:B------:R-:W-:Y:S02]  /*2e60*/  MOV R4, R8 ;  /* 0x0000000800047202 */ /* 0x000fe40000000f00 */
[----:B------:R-:W-:-:S05]  /*2e70*/  MOV R5, R9 ;  /* 0x0000000900057202 */ /* 0x000fca0000000f00 */
[----:B------:R2:W5:Y:S01]  /*2e80*/  LDG.E R11, desc[UR6][R4.64] ;  /* 0x00000006040b7981 */ /* 0x000562000c1e1900 */
[----:B------:R-:W-:Y:S01]  /*2e90*/  BSSY.RECONVERGENT B0, `(.L_x_110) ;  /* 0x0000005000007945 */ /* 0x000fe20003800200 */
.L_x_111:
[----:B--2---:R-:W2:Y:S02]  /*2ea0*/  LDS R4, [R2] ;  /* 0x0000000002047984 */ /* 0x004ea40000000800 */
[----:B--2--5:R-:W-:-:S05]  /*2eb0*/  FADD R5, R11, R4 ;  /* 0x000000040b057221 */ /* 0x024fca0000000000 */
[----:B------:R-:W2:Y:S02]  /*2ec0*/  ATOMS.CAST.SPIN P0, [R2], R4, R5 ;  /* 0x000000040200758d */ /* 0x000ea40001800005 */
[----:B--2---:R-:W-:Y:S05]  /*2ed0*/  @!P0 BRA `(.L_x_111) ;  /* 0xfffffffc00f08947 */ /* 0x004fea000383ffff */
[----:B------:R-:W-:Y:S05]  /*2ee0*/  BSYNC.RECONVERGENT B0 ;  /* 0x0000000000007941 */ /* 0x000fea0003800200 */
.L_x_110:
[----:B------:R-:W-:Y:S01]  /*2ef0*/  VIADD R6, R6, 0x1 ;  /* 0x0000000106067836 */ /* 0x000fe20000000000 */
[----:B------:R-:W-:Y:S02]  /*2f00*/  IADD3 R8, P1, PT, R8, 0x4, RZ ;  /* 0x0000000408087810 */ /* 0x000fe40007f3e0ff */
[----:B------:R-:W-:Y:S02]  /*2f10*/  IADD3 R2, PT, PT, R2, 0x4, RZ ;  /* 0x0000000402027810 */ /* 0x000fe40007ffe0ff */
[----:B------:R-:W-:Y:S02]  /*2f20*/  ISETP.NE.AND P0, PT, R6, RZ, PT ;  /* 0x000000ff0600720c */ /* 0x000fe40003f05270 */
[----:B------:R-:W-:-:S11]  /*2f30*/  IADD3.X R9, PT, PT, RZ, R9, RZ, P1, !PT ;  /* 0x00000009ff097210 */ /* 0x000fd60000ffe4ff */
[----:B------:R-:W-:Y:S05]  /*2f40*/  @P0 BRA `(.L_x_112) ;  /* 0xfffffffc00c40947 */ /* 0x000fea000383ffff */
.L_x_47:
[----:B------:R-:W-:Y:S05]  /*2f50*/  BSYNC.RECONVERGENT B2 ;  /* 0x0000000000027941 */ /* 0x000fea0003800200 */
.L_x_46:
[----:B------:R-:W3:Y:S01]  /*2f60*/  LDCU UR4, c[0x0][0x3b0] ;  /* 0x00007600ff0477ac */ /* 0x000ee20008000800 */
[----:B------:R-:W-:Y:S01]  /*2f70*/  BSSY.RECONVERGENT B0, `(.L_x_113) ;  /* 0x0000011000007945 */ /* 0x000fe20003800200 */
[----:B------:R-:W-:Y:S01]  /*2f80*/  BAR.SYNC.DEFER_BLOCKING 0x0 ;  /* 0x0000000000007b1d */ /* 0x000fe20000010000 */
[C---:B------:R-:W-:Y:S02]  /*2f90*/  ISETP.GE.AND P1, PT, R0.reuse, R7, PT ;  /* 0x000000070000720c */ /* 0x040fe40003f26270 */
[----:B---3--:R-:W-:-:S13]  /*2fa0*/  ISETP.GE.AND P0, PT, R0, UR4, PT ;  /* 0x0000000400007c0c */ /* 0x008fda000bf06270 */
[----:B------:R-:W-:Y:S05]  /*2fb0*/  @P0 BRA `(.L_x_114) ;  /* 0x0000000000300947 */ /* 0x000fea0003800000 */
[----:B--2---:R-:W2:Y:S01]  /*2fc0*/  S2R R5, SR_CgaCtaId ;  /* 0x0000000000057919 */ /* 0x004ea20000008800 */
[----:B-1----:R-:W1:Y:S01]  /*2fd0*/  LDC.64 R8, c[0x0][0x3a0] ;  /* 0x0000e800ff087b82 */ /* 0x002e620000000a00 */
[----:B------:R-:W-:Y:S02]  /*2fe0*/  MOV R4, 0x400 ;  /* 0x0000040000047802 */ /* 0x000fe40000000f00 */
[----:B------:R-:W-:Y:S02]  /*2ff0*/  MOV R2, R0 ;  /* 0x0000000000027202 */ /* 0x000fe40000000f00 */
[----:B--2---:R-:W-:-:S07]  /*3000*/  LEA R13, R5, R4, 0x18 ;  /* 0x00000004050d7211 */ /* 0x004fce00078ec0ff */
.L_x_115:
[C---:B------:R-:W-:Y:S01]  /*3010*/  LEA R6, R2.reuse, R13, 0x2 ;  /* 0x0000000d02067211 */ /* 0x040fe200078e10ff */
[----:B-1-3--:R-:W-:-:S04]  /*3020*/  IMAD.WIDE R4, R2, 0x4, R8 ;  /* 0x0000000402047825 */ /* 0x00afc800078e0208 */
[----:B------:R-:W1:Y:S01]  /*3030*/  LDS R11, [R6] ;  /* 0x00000000060b7984 */ /* 0x000e620000000800 */
[----:B------:R-:W-:-:S04]  /*3040*/  IADD3 R2, PT, PT, R3, R2, RZ ;  /* 0x0000000203027210 */ /* 0x000fc80007ffe0ff */
[----:B------:R-:W-:Y:S01]  /*3050*/  ISETP.GE.AND P0, PT, R2, UR4, PT ;  /* 0x0000000402007c0c */ /* 0x000fe2000bf06270 */
[----:B-1----:R3:W-:-:S12]  /*3060*/  REDG.E.ADD.STRONG.GPU desc[UR6][R4.64], R11 ;  /* 0x0000000b0400798e */ /* 0x0027d8000c12e106 */
[----:B------:R-:W-:Y:S05]  /*3070*/  @!P0 BRA `(.L_x_115) ;  /* 0xfffffffc00e48947 */ /* 0x000fea000383ffff */
.L_x_114:
[----:B------:R-:W-:Y:S05]  /*3080*/  BSYNC.RECONVERGENT B0 ;  /* 0x0000000000007941 */ /* 0x000fea0003800200 */
.L_x_113:
[----:B------:R-:W-:Y:S05]  /*3090*/  @P1 EXIT ;  /* 0x000000000000194d */ /* 0x000fea0003800000 */
[----:B------:R-:W4:Y:S01]  /*30a0*/  S2UR UR5, SR_CgaCtaId ;  /* 0x00000000000579c3 */ /* 0x000f220000008800 */
[----:B------:R-:W-:Y:S02]  /*30b0*/  UMOV UR4, 0x400 ;  /* 0x0000040000047882 */ /* 0x000fe40000000000 */
[----:B------:R-:W-:-:S05]  /*30c0*/  UIADD3 UR4, UPT, UPT, UR4, 0xfa0, URZ ;  /* 0x00000fa004047890 */ /* 0x000fca000fffe0ff */
[----:B-1----:R-:W1:Y:S01]  /*30d0*/  LDC.64 R8, c[0x0][0x388] ;  /* 0x0000e200ff087b82 */ /* 0x002e620000000a00 */
[----:B----4-:R-:W-:-:S12]  /*30e0*/  ULEA UR4, UR5, UR4, 0x18 ;  /* 0x0000000405047291 */ /* 0x010fd8000f8ec0ff */
.L_x_116:
[C---:B------:R-:W-:Y:S01]  /*30f0*/  LEA R2, R0.reuse, UR4, 0x2 ;  /* 0x0000000400027c11 */ /* 0x040fe2000f8e10ff */
[----:B-1234-:R-:W-:-:S04]  /*3100*/  IMAD.WIDE R4, R0, 0x4, R8 ;  /* 0x0000000400047825 */ /* 0x01efc800078e0208 */
[----:B------:R-:W1:Y:S01]  /*3110*/  LDS R11, [R2] ;  /* 0x00000000020b7984 */ /* 0x000e620000000800 */
[----:B------:R-:W-:-:S04]  /*3120*/  IADD3 R0, PT, PT, R3, R0, RZ ;  /* 0x0000000003007210 */ /* 0x000fc80007ffe0ff */
[----:B------:R-:W-:Y:S01]  /*3130*/  ISETP.GE.AND P0, PT, R0, R7, PT ;  /* 0x000000070000720c */ /* 0x000fe20003f06270 */
[----:B-1----:R4:W-:-:S12]  /*3140*/  REDG.E.ADD.F32.FTZ.RN.STRONG.GPU desc[UR6][R4.64], R11 ;  /* 0x0000000b040079a6 */ /* 0x0029d8000c12f306 */
[----:B------:R-:W-:Y:S05]  /*3150*/  @!P0 BRA `(.L_x_116) ;  /* 0xfffffffc00e48947 */ /* 0x000fea000383ffff */
[----:B------:R-:W-:Y:S05]  /*3160*/  EXIT ;  /* 0x000000000000794d */ /* 0x000fea0003800000 */
.L_x_117:
        /* <DEDUP_REMOVED lines=9> */
.L_x_120:


//--------------------- .nv.shared._Z12updateKernelPfPiS_S_ii --------------------------
	.section	.nv.shared._Z12updateKernelPfPiS_S_ii,"aw",@nobits
	.sectionflags	@""
	.align	16
.nv.shared._Z12updateKernelPfPiS_S_ii:
	.zero		2048


//--------------------- .nv.shared.reserved.0     --------------------------
	.section	.nv.shared.reserved.0,"aw",@nobits
	.weak		__nv_reservedSMEM_offset_0_alias
	.size		__nv_reservedSMEM_offset_0_alias, 0, 64
	.other		__nv_reservedSMEM_offset_0_alias,@"STO_CUDA_RESERVED_SHARED STV_DEFAULT"
__nv_reservedSMEM_offset_0_alias:
	.zero		0
	.zero		64


//--------------------- .nv.shared._Z14labelingKernelPfS_S_PiS0_iii --------------------------
	.section	.nv.shared._Z14labelingKernelPfS_S_PiS0_iii,"aw",@nobits
	.sectionflags	@""
	.align	16
.nv.shared._Z14labelingKernelPfS_S_PiS0_iii:
	.zero		5024


//--------------------- .nv.constant0._Z12updateKernelPfPiS_S_ii --------------------------
	.section	.nv.constant0._Z12updateKernelPfPiS_S_ii,"a",@progbits
	.sectionflags	@""
	.align	4
.nv.constant0._Z12updateKernelPfPiS_S_ii:
	.zero		936


//--------------------- .nv.constant0._Z14labelingKernelPfS_S_PiS0_iii --------------------------
	.section	.nv.constant0._Z14labelingKernelPfS_S_PiS0_iii,"a",@progbits
	.sectionflags	@""
	.align	4
.nv.constant0._Z14labelingKernelPfS_S_PiS0_iii:
	.zero		948


//--------------------- SYMBOLS --------------------------

	.type		.nv.reservedSmem.offset0,@object
	.size		.nv.reservedSmem.offset0,0x4
	.type		.nv.reservedSmem.cap,@object
	.size		.nv.reservedSmem.cap,0x4
